//
// Generated by NVIDIA NVVM Compiler
//
// Compiler Build ID: CL-36424714
// Cuda compilation tools, release 13.0, V13.0.88
// Based on NVVM 20.0.0
//

.version 9.0
.target sm_100
.address_size 64

	// .globl	_ZN8pygpukit3ops2nn19bias_add_f32_kernelEPfPKfmm

.visible .entry _ZN8pygpukit3ops2nn19bias_add_f32_kernelEPfPKfmm(
	.param .u64 .ptr .align 1 _ZN8pygpukit3ops2nn19bias_add_f32_kernelEPfPKfmm_param_0,
	.param .u64 .ptr .align 1 _ZN8pygpukit3ops2nn19bias_add_f32_kernelEPfPKfmm_param_1,
	.param .u64 _ZN8pygpukit3ops2nn19bias_add_f32_kernelEPfPKfmm_param_2,
	.param .u64 _ZN8pygpukit3ops2nn19bias_add_f32_kernelEPfPKfmm_param_3
)
{
	.reg .pred 	%p<3>;
	.reg .b32 	%r<8>;
	.reg .b32 	%f<4>;
	.reg .b64 	%rd<18>;

	ld.param.u64 	%rd5, [_ZN8pygpukit3ops2nn19bias_add_f32_kernelEPfPKfmm_param_0];
	ld.param.u64 	%rd6, [_ZN8pygpukit3ops2nn19bias_add_f32_kernelEPfPKfmm_param_1];
	ld.param.u64 	%rd8, [_ZN8pygpukit3ops2nn19bias_add_f32_kernelEPfPKfmm_param_2];
	ld.param.u64 	%rd7, [_ZN8pygpukit3ops2nn19bias_add_f32_kernelEPfPKfmm_param_3];
	mov.u32 	%r1, %ctaid.x;
	mov.u32 	%r2, %ntid.x;
	mov.u32 	%r3, %tid.x;
	mad.lo.s32 	%r4, %r1, %r2, %r3;
	cvt.u64.u32 	%rd1, %r4;
	mul.lo.s64 	%rd9, %rd7, %rd8;
	setp.le.u64 	%p1, %rd9, %rd1;
	@%p1 bra 	$L__BB0_5;
	and.b64  	%rd10, %rd7, -4294967296;
	setp.ne.s64 	%p2, %rd10, 0;
	@%p2 bra 	$L__BB0_3;
	cvt.u32.u64 	%r5, %rd7;
	cvt.u32.u64 	%r6, %rd1;
	rem.u32 	%r7, %r6, %r5;
	cvt.u64.u32 	%rd17, %r7;
	bra.uni 	$L__BB0_4;
$L__BB0_3:
	rem.u64 	%rd17, %rd1, %rd7;
$L__BB0_4:
	cvta.to.global.u64 	%rd11, %rd6;
	shl.b64 	%rd12, %rd17, 2;
	add.s64 	%rd13, %rd11, %rd12;
	ld.global.nc.f32 	%f1, [%rd13];
	cvta.to.global.u64 	%rd14, %rd5;
	shl.b64 	%rd15, %rd1, 2;
	add.s64 	%rd16, %rd14, %rd15;
	ld.global.f32 	%f2, [%rd16];
	add.f32 	%f3, %f1, %f2;
	st.global.f32 	[%rd16], %f3;
$L__BB0_5:
	ret;

}
	// .globl	_ZN8pygpukit3ops2nn19bias_add_f64_kernelEPdPKdmm
.visible .entry _ZN8pygpukit3ops2nn19bias_add_f64_kernelEPdPKdmm(
	.param .u64 .ptr .align 1 _ZN8pygpukit3ops2nn19bias_add_f64_kernelEPdPKdmm_param_0,
	.param .u64 .ptr .align 1 _ZN8pygpukit3ops2nn19bias_add_f64_kernelEPdPKdmm_param_1,
	.param .u64 _ZN8pygpukit3ops2nn19bias_add_f64_kernelEPdPKdmm_param_2,
	.param .u64 _ZN8pygpukit3ops2nn19bias_add_f64_kernelEPdPKdmm_param_3
)
{
	.reg .pred 	%p<3>;
	.reg .b32 	%r<8>;
	.reg .b64 	%rd<18>;
	.reg .b64 	%fd<4>;

	ld.param.u64 	%rd5, [_ZN8pygpukit3ops2nn19bias_add_f64_kernelEPdPKdmm_param_0];
	ld.param.u64 	%rd6, [_ZN8pygpukit3ops2nn19bias_add_f64_kernelEPdPKdmm_param_1];
	ld.param.u64 	%rd8, [_ZN8pygpukit3ops2nn19bias_add_f64_kernelEPdPKdmm_param_2];
	ld.param.u64 	%rd7, [_ZN8pygpukit3ops2nn19bias_add_f64_kernelEPdPKdmm_param_3];
	mov.u32 	%r1, %ctaid.x;
	mov.u32 	%r2, %ntid.x;
	mov.u32 	%r3, %tid.x;
	mad.lo.s32 	%r4, %r1, %r2, %r3;
	cvt.u64.u32 	%rd1, %r4;
	mul.lo.s64 	%rd9, %rd7, %rd8;
	setp.le.u64 	%p1, %rd9, %rd1;
	@%p1 bra 	$L__BB1_5;
	and.b64  	%rd10, %rd7, -4294967296;
	setp.ne.s64 	%p2, %rd10, 0;
	@%p2 bra 	$L__BB1_3;
	cvt.u32.u64 	%r5, %rd7;
	cvt.u32.u64 	%r6, %rd1;
	rem.u32 	%r7, %r6, %r5;
	cvt.u64.u32 	%rd17, %r7;
	bra.uni 	$L__BB1_4;
$L__BB1_3:
	rem.u64 	%rd17, %rd1, %rd7;
$L__BB1_4:
	cvta.to.global.u64 	%rd11, %rd6;
	shl.b64 	%rd12, %rd17, 3;
	add.s64 	%rd13, %rd11, %rd12;
	ld.global.nc.f64 	%fd1, [%rd13];
	cvta.to.global.u64 	%rd14, %rd5;
	shl.b64 	%rd15, %rd1, 3;
	add.s64 	%rd16, %rd14, %rd15;
	ld.global.f64 	%fd2, [%rd16];
	add.f64 	%fd3, %fd1, %fd2;
	st.global.f64 	[%rd16], %fd3;
$L__BB1_5:
	ret;

}
	// .globl	_ZN8pygpukit3ops2nn19bias_add_f16_kernelEP6__halfPKS2_mm
.visible .entry _ZN8pygpukit3ops2nn19bias_add_f16_kernelEP6__halfPKS2_mm(
	.param .u64 .ptr .align 1 _ZN8pygpukit3ops2nn19bias_add_f16_kernelEP6__halfPKS2_mm_param_0,
	.param .u64 .ptr .align 1 _ZN8pygpukit3ops2nn19bias_add_f16_kernelEP6__halfPKS2_mm_param_1,
	.param .u64 _ZN8pygpukit3ops2nn19bias_add_f16_kernelEP6__halfPKS2_mm_param_2,
	.param .u64 _ZN8pygpukit3ops2nn19bias_add_f16_kernelEP6__halfPKS2_mm_param_3
)
{
	.reg .pred 	%p<3>;
	.reg .b16 	%rs<4>;
	.reg .b32 	%r<8>;
	.reg .b32 	%f<4>;
	.reg .b64 	%rd<18>;

	ld.param.u64 	%rd5, [_ZN8pygpukit3ops2nn19bias_add_f16_kernelEP6__halfPKS2_mm_param_0];
	ld.param.u64 	%rd6, [_ZN8pygpukit3ops2nn19bias_add_f16_kernelEP6__halfPKS2_mm_param_1];
	ld.param.u64 	%rd8, [_ZN8pygpukit3ops2nn19bias_add_f16_kernelEP6__halfPKS2_mm_param_2];
	ld.param.u64 	%rd7, [_ZN8pygpukit3ops2nn19bias_add_f16_kernelEP6__halfPKS2_mm_param_3];
	mov.u32 	%r1, %ctaid.x;
	mov.u32 	%r2, %ntid.x;
	mov.u32 	%r3, %tid.x;
	mad.lo.s32 	%r4, %r1, %r2, %r3;
	cvt.u64.u32 	%rd1, %r4;
	mul.lo.s64 	%rd9, %rd7, %rd8;
	setp.le.u64 	%p1, %rd9, %rd1;
	@%p1 bra 	$L__BB2_5;
	and.b64  	%rd10, %rd7, -4294967296;
	setp.ne.s64 	%p2, %rd10, 0;
	@%p2 bra 	$L__BB2_3;
	cvt.u32.u64 	%r5, %rd7;
	cvt.u32.u64 	%r6, %rd1;
	rem.u32 	%r7, %r6, %r5;
	cvt.u64.u32 	%rd17, %r7;
	bra.uni 	$L__BB2_4;
$L__BB2_3:
	rem.u64 	%rd17, %rd1, %rd7;
$L__BB2_4:
	cvta.to.global.u64 	%rd11, %rd5;
	shl.b64 	%rd12, %rd1, 1;
	add.s64 	%rd13, %rd11, %rd12;
	ld.global.u16 	%rs1, [%rd13];
	// begin inline asm
	{  cvt.f32.f16 %f1, %rs1;}

	// end inline asm
	cvta.to.global.u64 	%rd14, %rd6;
	shl.b64 	%rd15, %rd17, 1;
	add.s64 	%rd16, %rd14, %rd15;
	ld.global.nc.u16 	%rs2, [%rd16];
	// begin inline asm
	{  cvt.f32.f16 %f2, %rs2;}

	// end inline asm
	add.f32 	%f3, %f1, %f2;
	// begin inline asm
	{  cvt.rn.f16.f32 %rs3, %f3;}

	// end inline asm
	st.global.u16 	[%rd13], %rs3;
$L__BB2_5:
	ret;

}
	// .globl	_ZN8pygpukit3ops2nn20bias_add_bf16_kernelEP13__nv_bfloat16PKS2_mm
.visible .entry _ZN8pygpukit3ops2nn20bias_add_bf16_kernelEP13__nv_bfloat16PKS2_mm(
	.param .u64 .ptr .align 1 _ZN8pygpukit3ops2nn20bias_add_bf16_kernelEP13__nv_bfloat16PKS2_mm_param_0,
	.param .u64 .ptr .align 1 _ZN8pygpukit3ops2nn20bias_add_bf16_kernelEP13__nv_bfloat16PKS2_mm_param_1,
	.param .u64 _ZN8pygpukit3ops2nn20bias_add_bf16_kernelEP13__nv_bfloat16PKS2_mm_param_2,
	.param .u64 _ZN8pygpukit3ops2nn20bias_add_bf16_kernelEP13__nv_bfloat16PKS2_mm_param_3
)
{
	.reg .pred 	%p<3>;
	.reg .b16 	%rs<4>;
	.reg .b32 	%r<8>;
	.reg .b32 	%f<4>;
	.reg .b64 	%rd<18>;

	ld.param.u64 	%rd5, [_ZN8pygpukit3ops2nn20bias_add_bf16_kernelEP13__nv_bfloat16PKS2_mm_param_0];
	ld.param.u64 	%rd6, [_ZN8pygpukit3ops2nn20bias_add_bf16_kernelEP13__nv_bfloat16PKS2_mm_param_1];
	ld.param.u64 	%rd8, [_ZN8pygpukit3ops2nn20bias_add_bf16_kernelEP13__nv_bfloat16PKS2_mm_param_2];
	ld.param.u64 	%rd7, [_ZN8pygpukit3ops2nn20bias_add_bf16_kernelEP13__nv_bfloat16PKS2_mm_param_3];
	mov.u32 	%r1, %ctaid.x;
	mov.u32 	%r2, %ntid.x;
	mov.u32 	%r3, %tid.x;
	mad.lo.s32 	%r4, %r1, %r2, %r3;
	cvt.u64.u32 	%rd1, %r4;
	mul.lo.s64 	%rd9, %rd7, %rd8;
	setp.le.u64 	%p1, %rd9, %rd1;
	@%p1 bra 	$L__BB3_5;
	and.b64  	%rd10, %rd7, -4294967296;
	setp.ne.s64 	%p2, %rd10, 0;
	@%p2 bra 	$L__BB3_3;
	cvt.u32.u64 	%r5, %rd7;
	cvt.u32.u64 	%r6, %rd1;
	rem.u32 	%r7, %r6, %r5;
	cvt.u64.u32 	%rd17, %r7;
	bra.uni 	$L__BB3_4;
$L__BB3_3:
	rem.u64 	%rd17, %rd1, %rd7;
$L__BB3_4:
	cvta.to.global.u64 	%rd11, %rd5;
	shl.b64 	%rd12, %rd1, 1;
	add.s64 	%rd13, %rd11, %rd12;
	ld.global.u16 	%rs1, [%rd13];
	// begin inline asm
	{ cvt.f32.bf16 %f1, %rs1;}

	// end inline asm
	cvta.to.global.u64 	%rd14, %rd6;
	shl.b64 	%rd15, %rd17, 1;
	add.s64 	%rd16, %rd14, %rd15;
	ld.global.nc.u16 	%rs2, [%rd16];
	// begin inline asm
	{ cvt.f32.bf16 %f2, %rs2;}

	// end inline asm
	add.f32 	%f3, %f1, %f2;
	// begin inline asm
	{  cvt.rn.bf16.f32 %rs3, %f3;}

	// end inline asm
	st.global.u16 	[%rd13], %rs3;
$L__BB3_5:
	ret;

}
	// .globl	_ZN8pygpukit3ops2nn15rope_f32_kernelEPfS2_PKfS4_iiii
.visible .entry _ZN8pygpukit3ops2nn15rope_f32_kernelEPfS2_PKfS4_iiii(
	.param .u64 .ptr .align 1 _ZN8pygpukit3ops2nn15rope_f32_kernelEPfS2_PKfS4_iiii_param_0,
	.param .u64 .ptr .align 1 _ZN8pygpukit3ops2nn15rope_f32_kernelEPfS2_PKfS4_iiii_param_1,
	.param .u64 .ptr .align 1 _ZN8pygpukit3ops2nn15rope_f32_kernelEPfS2_PKfS4_iiii_param_2,
	.param .u64 .ptr .align 1 _ZN8pygpukit3ops2nn15rope_f32_kernelEPfS2_PKfS4_iiii_param_3,
	.param .u32 _ZN8pygpukit3ops2nn15rope_f32_kernelEPfS2_PKfS4_iiii_param_4,
	.param .u32 _ZN8pygpukit3ops2nn15rope_f32_kernelEPfS2_PKfS4_iiii_param_5,
	.param .u32 _ZN8pygpukit3ops2nn15rope_f32_kernelEPfS2_PKfS4_iiii_param_6,
	.param .u32 _ZN8pygpukit3ops2nn15rope_f32_kernelEPfS2_PKfS4_iiii_param_7
)
{
	.reg .pred 	%p<3>;
	.reg .b32 	%r<28>;
	.reg .b32 	%f<19>;
	.reg .b64 	%rd<23>;

	ld.param.u64 	%rd3, [_ZN8pygpukit3ops2nn15rope_f32_kernelEPfS2_PKfS4_iiii_param_0];
	ld.param.u64 	%rd4, [_ZN8pygpukit3ops2nn15rope_f32_kernelEPfS2_PKfS4_iiii_param_1];
	ld.param.u64 	%rd5, [_ZN8pygpukit3ops2nn15rope_f32_kernelEPfS2_PKfS4_iiii_param_2];
	ld.param.u64 	%rd6, [_ZN8pygpukit3ops2nn15rope_f32_kernelEPfS2_PKfS4_iiii_param_3];
	ld.param.u32 	%r7, [_ZN8pygpukit3ops2nn15rope_f32_kernelEPfS2_PKfS4_iiii_param_4];
	ld.param.u32 	%r4, [_ZN8pygpukit3ops2nn15rope_f32_kernelEPfS2_PKfS4_iiii_param_5];
	ld.param.u32 	%r5, [_ZN8pygpukit3ops2nn15rope_f32_kernelEPfS2_PKfS4_iiii_param_6];
	ld.param.u32 	%r6, [_ZN8pygpukit3ops2nn15rope_f32_kernelEPfS2_PKfS4_iiii_param_7];
	cvta.to.global.u64 	%rd1, %rd6;
	cvta.to.global.u64 	%rd2, %rd5;
	shr.u32 	%r8, %r6, 31;
	add.s32 	%r9, %r6, %r8;
	shr.s32 	%r1, %r9, 1;
	mov.u32 	%r10, %ctaid.x;
	mov.u32 	%r11, %ntid.x;
	mov.u32 	%r12, %tid.x;
	mad.lo.s32 	%r2, %r10, %r11, %r12;
	mul.lo.s32 	%r13, %r4, %r7;
	mul.lo.s32 	%r14, %r13, %r1;
	mul.lo.s32 	%r3, %r5, %r7;
	setp.ge.s32 	%p1, %r2, %r14;
	@%p1 bra 	$L__BB4_2;
	cvta.to.global.u64 	%rd7, %rd3;
	div.s32 	%r15, %r2, %r1;
	mul.lo.s32 	%r16, %r15, %r1;
	sub.s32 	%r17, %r2, %r16;
	div.s32 	%r18, %r15, %r4;
	mad.lo.s32 	%r19, %r15, %r6, %r17;
	mul.wide.s32 	%rd8, %r19, 4;
	add.s64 	%rd9, %rd7, %rd8;
	ld.global.f32 	%f1, [%rd9];
	mul.wide.s32 	%rd10, %r1, 4;
	add.s64 	%rd11, %rd9, %rd10;
	ld.global.f32 	%f2, [%rd11];
	mad.lo.s32 	%r20, %r18, %r6, %r17;
	mul.wide.s32 	%rd12, %r20, 4;
	add.s64 	%rd13, %rd2, %rd12;
	ld.global.nc.f32 	%f3, [%rd13];
	add.s64 	%rd14, %rd1, %rd12;
	ld.global.nc.f32 	%f4, [%rd14];
	mul.f32 	%f5, %f1, %f3;
	mul.f32 	%f6, %f2, %f4;
	sub.f32 	%f7, %f5, %f6;
	st.global.f32 	[%rd9], %f7;
	mul.f32 	%f8, %f1, %f4;
	fma.rn.f32 	%f9, %f2, %f3, %f8;
	st.global.f32 	[%rd11], %f9;
$L__BB4_2:
	mul.lo.s32 	%r21, %r3, %r1;
	setp.ge.s32 	%p2, %r2, %r21;
	@%p2 bra 	$L__BB4_4;
	div.s32 	%r22, %r2, %r1;
	mul.lo.s32 	%r23, %r22, %r1;
	sub.s32 	%r24, %r2, %r23;
	div.s32 	%r25, %r22, %r5;
	mad.lo.s32 	%r26, %r22, %r6, %r24;
	cvta.to.global.u64 	%rd15, %rd4;
	mul.wide.s32 	%rd16, %r26, 4;
	add.s64 	%rd17, %rd15, %rd16;
	ld.global.f32 	%f10, [%rd17];
	mul.wide.s32 	%rd18, %r1, 4;
	add.s64 	%rd19, %rd17, %rd18;
	ld.global.f32 	%f11, [%rd19];
	mad.lo.s32 	%r27, %r25, %r6, %r24;
	mul.wide.s32 	%rd20, %r27, 4;
	add.s64 	%rd21, %rd2, %rd20;
	ld.global.nc.f32 	%f12, [%rd21];
	add.s64 	%rd22, %rd1, %rd20;
	ld.global.nc.f32 	%f13, [%rd22];
	mul.f32 	%f14, %f10, %f12;
	mul.f32 	%f15, %f11, %f13;
	sub.f32 	%f16, %f14, %f15;
	st.global.f32 	[%rd17], %f16;
	mul.f32 	%f17, %f10, %f13;
	fma.rn.f32 	%f18, %f11, %f12, %f17;
	st.global.f32 	[%rd19], %f18;
$L__BB4_4:
	ret;

}
	// .globl	_ZN8pygpukit3ops2nn15rope_f16_kernelEP6__halfS3_PKS2_S5_iiii
.visible .entry _ZN8pygpukit3ops2nn15rope_f16_kernelEP6__halfS3_PKS2_S5_iiii(
	.param .u64 .ptr .align 1 _ZN8pygpukit3ops2nn15rope_f16_kernelEP6__halfS3_PKS2_S5_iiii_param_0,
	.param .u64 .ptr .align 1 _ZN8pygpukit3ops2nn15rope_f16_kernelEP6__halfS3_PKS2_S5_iiii_param_1,
	.param .u64 .ptr .align 1 _ZN8pygpukit3ops2nn15rope_f16_kernelEP6__halfS3_PKS2_S5_iiii_param_2,
	.param .u64 .ptr .align 1 _ZN8pygpukit3ops2nn15rope_f16_kernelEP6__halfS3_PKS2_S5_iiii_param_3,
	.param .u32 _ZN8pygpukit3ops2nn15rope_f16_kernelEP6__halfS3_PKS2_S5_iiii_param_4,
	.param .u32 _ZN8pygpukit3ops2nn15rope_f16_kernelEP6__halfS3_PKS2_S5_iiii_param_5,
	.param .u32 _ZN8pygpukit3ops2nn15rope_f16_kernelEP6__halfS3_PKS2_S5_iiii_param_6,
	.param .u32 _ZN8pygpukit3ops2nn15rope_f16_kernelEP6__halfS3_PKS2_S5_iiii_param_7
)
{
	.reg .pred 	%p<3>;
	.reg .b16 	%rs<13>;
	.reg .b32 	%r<28>;
	.reg .b32 	%f<19>;
	.reg .b64 	%rd<23>;

	ld.param.u64 	%rd3, [_ZN8pygpukit3ops2nn15rope_f16_kernelEP6__halfS3_PKS2_S5_iiii_param_0];
	ld.param.u64 	%rd4, [_ZN8pygpukit3ops2nn15rope_f16_kernelEP6__halfS3_PKS2_S5_iiii_param_1];
	ld.param.u64 	%rd5, [_ZN8pygpukit3ops2nn15rope_f16_kernelEP6__halfS3_PKS2_S5_iiii_param_2];
	ld.param.u64 	%rd6, [_ZN8pygpukit3ops2nn15rope_f16_kernelEP6__halfS3_PKS2_S5_iiii_param_3];
	ld.param.u32 	%r7, [_ZN8pygpukit3ops2nn15rope_f16_kernelEP6__halfS3_PKS2_S5_iiii_param_4];
	ld.param.u32 	%r4, [_ZN8pygpukit3ops2nn15rope_f16_kernelEP6__halfS3_PKS2_S5_iiii_param_5];
	ld.param.u32 	%r5, [_ZN8pygpukit3ops2nn15rope_f16_kernelEP6__halfS3_PKS2_S5_iiii_param_6];
	ld.param.u32 	%r6, [_ZN8pygpukit3ops2nn15rope_f16_kernelEP6__halfS3_PKS2_S5_iiii_param_7];
	cvta.to.global.u64 	%rd1, %rd6;
	cvta.to.global.u64 	%rd2, %rd5;
	shr.u32 	%r8, %r6, 31;
	add.s32 	%r9, %r6, %r8;
	shr.s32 	%r1, %r9, 1;
	mov.u32 	%r10, %ctaid.x;
	mov.u32 	%r11, %ntid.x;
	mov.u32 	%r12, %tid.x;
	mad.lo.s32 	%r2, %r10, %r11, %r12;
	mul.lo.s32 	%r13, %r4, %r7;
	mul.lo.s32 	%r14, %r13, %r1;
	mul.lo.s32 	%r3, %r5, %r7;
	setp.ge.s32 	%p1, %r2, %r14;
	@%p1 bra 	$L__BB5_2;
	cvta.to.global.u64 	%rd7, %rd3;
	div.s32 	%r15, %r2, %r1;
	mul.lo.s32 	%r16, %r15, %r1;
	sub.s32 	%r17, %r2, %r16;
	div.s32 	%r18, %r15, %r4;
	mad.lo.s32 	%r19, %r15, %r6, %r17;
	mul.wide.s32 	%rd8, %r19, 2;
	add.s64 	%rd9, %rd7, %rd8;
	ld.global.u16 	%rs1, [%rd9];
	// begin inline asm
	{  cvt.f32.f16 %f1, %rs1;}

	// end inline asm
	mul.wide.s32 	%rd10, %r1, 2;
	add.s64 	%rd11, %rd9, %rd10;
	ld.global.u16 	%rs2, [%rd11];
	// begin inline asm
	{  cvt.f32.f16 %f2, %rs2;}

	// end inline asm
	mad.lo.s32 	%r20, %r18, %r6, %r17;
	mul.wide.s32 	%rd12, %r20, 2;
	add.s64 	%rd13, %rd2, %rd12;
	ld.global.nc.u16 	%rs3, [%rd13];
	// begin inline asm
	{  cvt.f32.f16 %f3, %rs3;}

	// end inline asm
	add.s64 	%rd14, %rd1, %rd12;
	ld.global.nc.u16 	%rs4, [%rd14];
	// begin inline asm
	{  cvt.f32.f16 %f4, %rs4;}

	// end inline asm
	mul.f32 	%f7, %f1, %f3;
	mul.f32 	%f8, %f2, %f4;
	sub.f32 	%f5, %f7, %f8;
	// begin inline asm
	{  cvt.rn.f16.f32 %rs5, %f5;}

	// end inline asm
	st.global.u16 	[%rd9], %rs5;
	mul.f32 	%f9, %f1, %f4;
	fma.rn.f32 	%f6, %f2, %f3, %f9;
	// begin inline asm
	{  cvt.rn.f16.f32 %rs6, %f6;}

	// end inline asm
	st.global.u16 	[%rd11], %rs6;
$L__BB5_2:
	mul.lo.s32 	%r21, %r3, %r1;
	setp.ge.s32 	%p2, %r2, %r21;
	@%p2 bra 	$L__BB5_4;
	div.s32 	%r22, %r2, %r1;
	mul.lo.s32 	%r23, %r22, %r1;
	sub.s32 	%r24, %r2, %r23;
	div.s32 	%r25, %r22, %r5;
	mad.lo.s32 	%r26, %r22, %r6, %r24;
	cvta.to.global.u64 	%rd15, %rd4;
	mul.wide.s32 	%rd16, %r26, 2;
	add.s64 	%rd17, %rd15, %rd16;
	ld.global.u16 	%rs7, [%rd17];
	// begin inline asm
	{  cvt.f32.f16 %f10, %rs7;}

	// end inline asm
	mul.wide.s32 	%rd18, %r1, 2;
	add.s64 	%rd19, %rd17, %rd18;
	ld.global.u16 	%rs8, [%rd19];
	// begin inline asm
	{  cvt.f32.f16 %f11, %rs8;}

	// end inline asm
	mad.lo.s32 	%r27, %r25, %r6, %r24;
	mul.wide.s32 	%rd20, %r27, 2;
	add.s64 	%rd21, %rd2, %rd20;
	ld.global.nc.u16 	%rs9, [%rd21];
	// begin inline asm
	{  cvt.f32.f16 %f12, %rs9;}

	// end inline asm
	add.s64 	%rd22, %rd1, %rd20;
	ld.global.nc.u16 	%rs10, [%rd22];
	// begin inline asm
	{  cvt.f32.f16 %f13, %rs10;}

	// end inline asm
	mul.f32 	%f16, %f10, %f12;
	mul.f32 	%f17, %f11, %f13;
	sub.f32 	%f14, %f16, %f17;
	// begin inline asm
	{  cvt.rn.f16.f32 %rs11, %f14;}

	// end inline asm
	st.global.u16 	[%rd17], %rs11;
	mul.f32 	%f18, %f10, %f13;
	fma.rn.f32 	%f15, %f11, %f12, %f18;
	// begin inline asm
	{  cvt.rn.f16.f32 %rs12, %f15;}

	// end inline asm
	st.global.u16 	[%rd19], %rs12;
$L__BB5_4:
	ret;

}
	// .globl	_ZN8pygpukit3ops2nn16rope_bf16_kernelEP13__nv_bfloat16S3_PKS2_S5_iiii
.visible .entry _ZN8pygpukit3ops2nn16rope_bf16_kernelEP13__nv_bfloat16S3_PKS2_S5_iiii(
	.param .u64 .ptr .align 1 _ZN8pygpukit3ops2nn16rope_bf16_kernelEP13__nv_bfloat16S3_PKS2_S5_iiii_param_0,
	.param .u64 .ptr .align 1 _ZN8pygpukit3ops2nn16rope_bf16_kernelEP13__nv_bfloat16S3_PKS2_S5_iiii_param_1,
	.param .u64 .ptr .align 1 _ZN8pygpukit3ops2nn16rope_bf16_kernelEP13__nv_bfloat16S3_PKS2_S5_iiii_param_2,
	.param .u64 .ptr .align 1 _ZN8pygpukit3ops2nn16rope_bf16_kernelEP13__nv_bfloat16S3_PKS2_S5_iiii_param_3,
	.param .u32 _ZN8pygpukit3ops2nn16rope_bf16_kernelEP13__nv_bfloat16S3_PKS2_S5_iiii_param_4,
	.param .u32 _ZN8pygpukit3ops2nn16rope_bf16_kernelEP13__nv_bfloat16S3_PKS2_S5_iiii_param_5,
	.param .u32 _ZN8pygpukit3ops2nn16rope_bf16_kernelEP13__nv_bfloat16S3_PKS2_S5_iiii_param_6,
	.param .u32 _ZN8pygpukit3ops2nn16rope_bf16_kernelEP13__nv_bfloat16S3_PKS2_S5_iiii_param_7
)
{
	.reg .pred 	%p<3>;
	.reg .b16 	%rs<13>;
	.reg .b32 	%r<28>;
	.reg .b32 	%f<19>;
	.reg .b64 	%rd<23>;

	ld.param.u64 	%rd3, [_ZN8pygpukit3ops2nn16rope_bf16_kernelEP13__nv_bfloat16S3_PKS2_S5_iiii_param_0];
	ld.param.u64 	%rd4, [_ZN8pygpukit3ops2nn16rope_bf16_kernelEP13__nv_bfloat16S3_PKS2_S5_iiii_param_1];
	ld.param.u64 	%rd5, [_ZN8pygpukit3ops2nn16rope_bf16_kernelEP13__nv_bfloat16S3_PKS2_S5_iiii_param_2];
	ld.param.u64 	%rd6, [_ZN8pygpukit3ops2nn16rope_bf16_kernelEP13__nv_bfloat16S3_PKS2_S5_iiii_param_3];
	ld.param.u32 	%r7, [_ZN8pygpukit3ops2nn16rope_bf16_kernelEP13__nv_bfloat16S3_PKS2_S5_iiii_param_4];
	ld.param.u32 	%r4, [_ZN8pygpukit3ops2nn16rope_bf16_kernelEP13__nv_bfloat16S3_PKS2_S5_iiii_param_5];
	ld.param.u32 	%r5, [_ZN8pygpukit3ops2nn16rope_bf16_kernelEP13__nv_bfloat16S3_PKS2_S5_iiii_param_6];
	ld.param.u32 	%r6, [_ZN8pygpukit3ops2nn16rope_bf16_kernelEP13__nv_bfloat16S3_PKS2_S5_iiii_param_7];
	cvta.to.global.u64 	%rd1, %rd6;
	cvta.to.global.u64 	%rd2, %rd5;
	shr.u32 	%r8, %r6, 31;
	add.s32 	%r9, %r6, %r8;
	shr.s32 	%r1, %r9, 1;
	mov.u32 	%r10, %ctaid.x;
	mov.u32 	%r11, %ntid.x;
	mov.u32 	%r12, %tid.x;
	mad.lo.s32 	%r2, %r10, %r11, %r12;
	mul.lo.s32 	%r13, %r4, %r7;
	mul.lo.s32 	%r14, %r13, %r1;
	mul.lo.s32 	%r3, %r5, %r7;
	setp.ge.s32 	%p1, %r2, %r14;
	@%p1 bra 	$L__BB6_2;
	cvta.to.global.u64 	%rd7, %rd3;
	div.s32 	%r15, %r2, %r1;
	mul.lo.s32 	%r16, %r15, %r1;
	sub.s32 	%r17, %r2, %r16;
	div.s32 	%r18, %r15, %r4;
	mad.lo.s32 	%r19, %r15, %r6, %r17;
	mul.wide.s32 	%rd8, %r19, 2;
	add.s64 	%rd9, %rd7, %rd8;
	ld.global.u16 	%rs1, [%rd9];
	// begin inline asm
	{ cvt.f32.bf16 %f1, %rs1;}

	// end inline asm
	mul.wide.s32 	%rd10, %r1, 2;
	add.s64 	%rd11, %rd9, %rd10;
	ld.global.u16 	%rs2, [%rd11];
	// begin inline asm
	{ cvt.f32.bf16 %f2, %rs2;}

	// end inline asm
	mad.lo.s32 	%r20, %r18, %r6, %r17;
	mul.wide.s32 	%rd12, %r20, 2;
	add.s64 	%rd13, %rd2, %rd12;
	ld.global.nc.u16 	%rs3, [%rd13];
	// begin inline asm
	{ cvt.f32.bf16 %f3, %rs3;}

	// end inline asm
	add.s64 	%rd14, %rd1, %rd12;
	ld.global.nc.u16 	%rs4, [%rd14];
	// begin inline asm
	{ cvt.f32.bf16 %f4, %rs4;}

	// end inline asm
	mul.f32 	%f7, %f1, %f3;
	mul.f32 	%f8, %f2, %f4;
	sub.f32 	%f5, %f7, %f8;
	// begin inline asm
	{  cvt.rn.bf16.f32 %rs5, %f5;}

	// end inline asm
	st.global.u16 	[%rd9], %rs5;
	mul.f32 	%f9, %f1, %f4;
	fma.rn.f32 	%f6, %f2, %f3, %f9;
	// begin inline asm
	{  cvt.rn.bf16.f32 %rs6, %f6;}

	// end inline asm
	st.global.u16 	[%rd11], %rs6;
$L__BB6_2:
	mul.lo.s32 	%r21, %r3, %r1;
	setp.ge.s32 	%p2, %r2, %r21;
	@%p2 bra 	$L__BB6_4;
	div.s32 	%r22, %r2, %r1;
	mul.lo.s32 	%r23, %r22, %r1;
	sub.s32 	%r24, %r2, %r23;
	div.s32 	%r25, %r22, %r5;
	mad.lo.s32 	%r26, %r22, %r6, %r24;
	cvta.to.global.u64 	%rd15, %rd4;
	mul.wide.s32 	%rd16, %r26, 2;
	add.s64 	%rd17, %rd15, %rd16;
	ld.global.u16 	%rs7, [%rd17];
	// begin inline asm
	{ cvt.f32.bf16 %f10, %rs7;}

	// end inline asm
	mul.wide.s32 	%rd18, %r1, 2;
	add.s64 	%rd19, %rd17, %rd18;
	ld.global.u16 	%rs8, [%rd19];
	// begin inline asm
	{ cvt.f32.bf16 %f11, %rs8;}

	// end inline asm
	mad.lo.s32 	%r27, %r25, %r6, %r24;
	mul.wide.s32 	%rd20, %r27, 2;
	add.s64 	%rd21, %rd2, %rd20;
	ld.global.nc.u16 	%rs9, [%rd21];
	// begin inline asm
	{ cvt.f32.bf16 %f12, %rs9;}

	// end inline asm
	add.s64 	%rd22, %rd1, %rd20;
	ld.global.nc.u16 	%rs10, [%rd22];
	// begin inline asm
	{ cvt.f32.bf16 %f13, %rs10;}

	// end inline asm
	mul.f32 	%f16, %f10, %f12;
	mul.f32 	%f17, %f11, %f13;
	sub.f32 	%f14, %f16, %f17;
	// begin inline asm
	{  cvt.rn.bf16.f32 %rs11, %f14;}

	// end inline asm
	st.global.u16 	[%rd17], %rs11;
	mul.f32 	%f18, %f10, %f13;
	fma.rn.f32 	%f15, %f11, %f12, %f18;
	// begin inline asm
	{  cvt.rn.bf16.f32 %rs12, %f15;}

	// end inline asm
	st.global.u16 	[%rd19], %rs12;
$L__BB6_4:
	ret;

}
	// .globl	_ZN8pygpukit3ops2nn25rope_bf16_f32table_kernelEP13__nv_bfloat16S3_PKfS5_iiii
.visible .entry _ZN8pygpukit3ops2nn25rope_bf16_f32table_kernelEP13__nv_bfloat16S3_PKfS5_iiii(
	.param .u64 .ptr .align 1 _ZN8pygpukit3ops2nn25rope_bf16_f32table_kernelEP13__nv_bfloat16S3_PKfS5_iiii_param_0,
	.param .u64 .ptr .align 1 _ZN8pygpukit3ops2nn25rope_bf16_f32table_kernelEP13__nv_bfloat16S3_PKfS5_iiii_param_1,
	.param .u64 .ptr .align 1 _ZN8pygpukit3ops2nn25rope_bf16_f32table_kernelEP13__nv_bfloat16S3_PKfS5_iiii_param_2,
	.param .u64 .ptr .align 1 _ZN8pygpukit3ops2nn25rope_bf16_f32table_kernelEP13__nv_bfloat16S3_PKfS5_iiii_param_3,
	.param .u32 _ZN8pygpukit3ops2nn25rope_bf16_f32table_kernelEP13__nv_bfloat16S3_PKfS5_iiii_param_4,
	.param .u32 _ZN8pygpukit3ops2nn25rope_bf16_f32table_kernelEP13__nv_bfloat16S3_PKfS5_iiii_param_5,
	.param .u32 _ZN8pygpukit3ops2nn25rope_bf16_f32table_kernelEP13__nv_bfloat16S3_PKfS5_iiii_param_6,
	.param .u32 _ZN8pygpukit3ops2nn25rope_bf16_f32table_kernelEP13__nv_bfloat16S3_PKfS5_iiii_param_7
)
{
	.reg .pred 	%p<3>;
	.reg .b16 	%rs<9>;
	.reg .b32 	%r<28>;
	.reg .b32 	%f<19>;
	.reg .b64 	%rd<23>;

	ld.param.u64 	%rd3, [_ZN8pygpukit3ops2nn25rope_bf16_f32table_kernelEP13__nv_bfloat16S3_PKfS5_iiii_param_0];
	ld.param.u64 	%rd4, [_ZN8pygpukit3ops2nn25rope_bf16_f32table_kernelEP13__nv_bfloat16S3_PKfS5_iiii_param_1];
	ld.param.u64 	%rd5, [_ZN8pygpukit3ops2nn25rope_bf16_f32table_kernelEP13__nv_bfloat16S3_PKfS5_iiii_param_2];
	ld.param.u64 	%rd6, [_ZN8pygpukit3ops2nn25rope_bf16_f32table_kernelEP13__nv_bfloat16S3_PKfS5_iiii_param_3];
	ld.param.u32 	%r7, [_ZN8pygpukit3ops2nn25rope_bf16_f32table_kernelEP13__nv_bfloat16S3_PKfS5_iiii_param_4];
	ld.param.u32 	%r4, [_ZN8pygpukit3ops2nn25rope_bf16_f32table_kernelEP13__nv_bfloat16S3_PKfS5_iiii_param_5];
	ld.param.u32 	%r5, [_ZN8pygpukit3ops2nn25rope_bf16_f32table_kernelEP13__nv_bfloat16S3_PKfS5_iiii_param_6];
	ld.param.u32 	%r6, [_ZN8pygpukit3ops2nn25rope_bf16_f32table_kernelEP13__nv_bfloat16S3_PKfS5_iiii_param_7];
	cvta.to.global.u64 	%rd1, %rd6;
	cvta.to.global.u64 	%rd2, %rd5;
	shr.u32 	%r8, %r6, 31;
	add.s32 	%r9, %r6, %r8;
	shr.s32 	%r1, %r9, 1;
	mov.u32 	%r10, %ctaid.x;
	mov.u32 	%r11, %ntid.x;
	mov.u32 	%r12, %tid.x;
	mad.lo.s32 	%r2, %r10, %r11, %r12;
	mul.lo.s32 	%r13, %r4, %r7;
	mul.lo.s32 	%r14, %r13, %r1;
	mul.lo.s32 	%r3, %r5, %r7;
	setp.ge.s32 	%p1, %r2, %r14;
	@%p1 bra 	$L__BB7_2;
	cvta.to.global.u64 	%rd7, %rd3;
	div.s32 	%r15, %r2, %r1;
	mul.lo.s32 	%r16, %r15, %r1;
	sub.s32 	%r17, %r2, %r16;
	div.s32 	%r18, %r15, %r4;
	mad.lo.s32 	%r19, %r15, %r6, %r17;
	mul.wide.s32 	%rd8, %r19, 2;
	add.s64 	%rd9, %rd7, %rd8;
	ld.global.u16 	%rs1, [%rd9];
	// begin inline asm
	{ cvt.f32.bf16 %f1, %rs1;}

	// end inline asm
	mul.wide.s32 	%rd10, %r1, 2;
	add.s64 	%rd11, %rd9, %rd10;
	ld.global.u16 	%rs2, [%rd11];
	// begin inline asm
	{ cvt.f32.bf16 %f2, %rs2;}

	// end inline asm
	mad.lo.s32 	%r20, %r18, %r6, %r17;
	mul.wide.s32 	%rd12, %r20, 4;
	add.s64 	%rd13, %rd2, %rd12;
	ld.global.nc.f32 	%f5, [%rd13];
	add.s64 	%rd14, %rd1, %rd12;
	ld.global.nc.f32 	%f6, [%rd14];
	mul.f32 	%f7, %f1, %f5;
	mul.f32 	%f8, %f2, %f6;
	sub.f32 	%f3, %f7, %f8;
	// begin inline asm
	{  cvt.rn.bf16.f32 %rs3, %f3;}

	// end inline asm
	st.global.u16 	[%rd9], %rs3;
	mul.f32 	%f9, %f1, %f6;
	fma.rn.f32 	%f4, %f2, %f5, %f9;
	// begin inline asm
	{  cvt.rn.bf16.f32 %rs4, %f4;}

	// end inline asm
	st.global.u16 	[%rd11], %rs4;
$L__BB7_2:
	mul.lo.s32 	%r21, %r3, %r1;
	setp.ge.s32 	%p2, %r2, %r21;
	@%p2 bra 	$L__BB7_4;
	div.s32 	%r22, %r2, %r1;
	mul.lo.s32 	%r23, %r22, %r1;
	sub.s32 	%r24, %r2, %r23;
	div.s32 	%r25, %r22, %r5;
	mad.lo.s32 	%r26, %r22, %r6, %r24;
	cvta.to.global.u64 	%rd15, %rd4;
	mul.wide.s32 	%rd16, %r26, 2;
	add.s64 	%rd17, %rd15, %rd16;
	ld.global.u16 	%rs5, [%rd17];
	// begin inline asm
	{ cvt.f32.bf16 %f10, %rs5;}

	// end inline asm
	mul.wide.s32 	%rd18, %r1, 2;
	add.s64 	%rd19, %rd17, %rd18;
	ld.global.u16 	%rs6, [%rd19];
	// begin inline asm
	{ cvt.f32.bf16 %f11, %rs6;}

	// end inline asm
	mad.lo.s32 	%r27, %r25, %r6, %r24;
	mul.wide.s32 	%rd20, %r27, 4;
	add.s64 	%rd21, %rd2, %rd20;
	ld.global.nc.f32 	%f14, [%rd21];
	add.s64 	%rd22, %rd1, %rd20;
	ld.global.nc.f32 	%f15, [%rd22];
	mul.f32 	%f16, %f10, %f14;
	mul.f32 	%f17, %f11, %f15;
	sub.f32 	%f12, %f16, %f17;
	// begin inline asm
	{  cvt.rn.bf16.f32 %rs7, %f12;}

	// end inline asm
	st.global.u16 	[%rd17], %rs7;
	mul.f32 	%f18, %f10, %f15;
	fma.rn.f32 	%f13, %f11, %f14, %f18;
	// begin inline asm
	{  cvt.rn.bf16.f32 %rs8, %f13;}

	// end inline asm
	st.global.u16 	[%rd19], %rs8;
$L__BB7_4:
	ret;

}
	// .globl	_ZN8pygpukit3ops2nn24rope_f16_f32table_kernelEP6__halfS3_PKfS5_iiii
.visible .entry _ZN8pygpukit3ops2nn24rope_f16_f32table_kernelEP6__halfS3_PKfS5_iiii(
	.param .u64 .ptr .align 1 _ZN8pygpukit3ops2nn24rope_f16_f32table_kernelEP6__halfS3_PKfS5_iiii_param_0,
	.param .u64 .ptr .align 1 _ZN8pygpukit3ops2nn24rope_f16_f32table_kernelEP6__halfS3_PKfS5_iiii_param_1,
	.param .u64 .ptr .align 1 _ZN8pygpukit3ops2nn24rope_f16_f32table_kernelEP6__halfS3_PKfS5_iiii_param_2,
	.param .u64 .ptr .align 1 _ZN8pygpukit3ops2nn24rope_f16_f32table_kernelEP6__halfS3_PKfS5_iiii_param_3,
	.param .u32 _ZN8pygpukit3ops2nn24rope_f16_f32table_kernelEP6__halfS3_PKfS5_iiii_param_4,
	.param .u32 _ZN8pygpukit3ops2nn24rope_f16_f32table_kernelEP6__halfS3_PKfS5_iiii_param_5,
	.param .u32 _ZN8pygpukit3ops2nn24rope_f16_f32table_kernelEP6__halfS3_PKfS5_iiii_param_6,
	.param .u32 _ZN8pygpukit3ops2nn24rope_f16_f32table_kernelEP6__halfS3_PKfS5_iiii_param_7
)
{
	.reg .pred 	%p<3>;
	.reg .b16 	%rs<9>;
	.reg .b32 	%r<28>;
	.reg .b32 	%f<19>;
	.reg .b64 	%rd<23>;

	ld.param.u64 	%rd3, [_ZN8pygpukit3ops2nn24rope_f16_f32table_kernelEP6__halfS3_PKfS5_iiii_param_0];
	ld.param.u64 	%rd4, [_ZN8pygpukit3ops2nn24rope_f16_f32table_kernelEP6__halfS3_PKfS5_iiii_param_1];
	ld.param.u64 	%rd5, [_ZN8pygpukit3ops2nn24rope_f16_f32table_kernelEP6__halfS3_PKfS5_iiii_param_2];
	ld.param.u64 	%rd6, [_ZN8pygpukit3ops2nn24rope_f16_f32table_kernelEP6__halfS3_PKfS5_iiii_param_3];
	ld.param.u32 	%r7, [_ZN8pygpukit3ops2nn24rope_f16_f32table_kernelEP6__halfS3_PKfS5_iiii_param_4];
	ld.param.u32 	%r4, [_ZN8pygpukit3ops2nn24rope_f16_f32table_kernelEP6__halfS3_PKfS5_iiii_param_5];
	ld.param.u32 	%r5, [_ZN8pygpukit3ops2nn24rope_f16_f32table_kernelEP6__halfS3_PKfS5_iiii_param_6];
	ld.param.u32 	%r6, [_ZN8pygpukit3ops2nn24rope_f16_f32table_kernelEP6__halfS3_PKfS5_iiii_param_7];
	cvta.to.global.u64 	%rd1, %rd6;
	cvta.to.global.u64 	%rd2, %rd5;
	shr.u32 	%r8, %r6, 31;
	add.s32 	%r9, %r6, %r8;
	shr.s32 	%r1, %r9, 1;
	mov.u32 	%r10, %ctaid.x;
	mov.u32 	%r11, %ntid.x;
	mov.u32 	%r12, %tid.x;
	mad.lo.s32 	%r2, %r10, %r11, %r12;
	mul.lo.s32 	%r13, %r4, %r7;
	mul.lo.s32 	%r14, %r13, %r1;
	mul.lo.s32 	%r3, %r5, %r7;
	setp.ge.s32 	%p1, %r2, %r14;
	@%p1 bra 	$L__BB8_2;
	cvta.to.global.u64 	%rd7, %rd3;
	div.s32 	%r15, %r2, %r1;
	mul.lo.s32 	%r16, %r15, %r1;
	sub.s32 	%r17, %r2, %r16;
	div.s32 	%r18, %r15, %r4;
	mad.lo.s32 	%r19, %r15, %r6, %r17;
	mul.wide.s32 	%rd8, %r19, 2;
	add.s64 	%rd9, %rd7, %rd8;
	ld.global.u16 	%rs1, [%rd9];
	// begin inline asm
	{  cvt.f32.f16 %f1, %rs1;}

	// end inline asm
	mul.wide.s32 	%rd10, %r1, 2;
	add.s64 	%rd11, %rd9, %rd10;
	ld.global.u16 	%rs2, [%rd11];
	// begin inline asm
	{  cvt.f32.f16 %f2, %rs2;}

	// end inline asm
	mad.lo.s32 	%r20, %r18, %r6, %r17;
	mul.wide.s32 	%rd12, %r20, 4;
	add.s64 	%rd13, %rd2, %rd12;
	ld.global.nc.f32 	%f5, [%rd13];
	add.s64 	%rd14, %rd1, %rd12;
	ld.global.nc.f32 	%f6, [%rd14];
	mul.f32 	%f7, %f1, %f5;
	mul.f32 	%f8, %f2, %f6;
	sub.f32 	%f3, %f7, %f8;
	// begin inline asm
	{  cvt.rn.f16.f32 %rs3, %f3;}

	// end inline asm
	st.global.u16 	[%rd9], %rs3;
	mul.f32 	%f9, %f1, %f6;
	fma.rn.f32 	%f4, %f2, %f5, %f9;
	// begin inline asm
	{  cvt.rn.f16.f32 %rs4, %f4;}

	// end inline asm
	st.global.u16 	[%rd11], %rs4;
$L__BB8_2:
	mul.lo.s32 	%r21, %r3, %r1;
	setp.ge.s32 	%p2, %r2, %r21;
	@%p2 bra 	$L__BB8_4;
	div.s32 	%r22, %r2, %r1;
	mul.lo.s32 	%r23, %r22, %r1;
	sub.s32 	%r24, %r2, %r23;
	div.s32 	%r25, %r22, %r5;
	mad.lo.s32 	%r26, %r22, %r6, %r24;
	cvta.to.global.u64 	%rd15, %rd4;
	mul.wide.s32 	%rd16, %r26, 2;
	add.s64 	%rd17, %rd15, %rd16;
	ld.global.u16 	%rs5, [%rd17];
	// begin inline asm
	{  cvt.f32.f16 %f10, %rs5;}

	// end inline asm
	mul.wide.s32 	%rd18, %r1, 2;
	add.s64 	%rd19, %rd17, %rd18;
	ld.global.u16 	%rs6, [%rd19];
	// begin inline asm
	{  cvt.f32.f16 %f11, %rs6;}

	// end inline asm
	mad.lo.s32 	%r27, %r25, %r6, %r24;
	mul.wide.s32 	%rd20, %r27, 4;
	add.s64 	%rd21, %rd2, %rd20;
	ld.global.nc.f32 	%f14, [%rd21];
	add.s64 	%rd22, %rd1, %rd20;
	ld.global.nc.f32 	%f15, [%rd22];
	mul.f32 	%f16, %f10, %f14;
	mul.f32 	%f17, %f11, %f15;
	sub.f32 	%f12, %f16, %f17;
	// begin inline asm
	{  cvt.rn.f16.f32 %rs7, %f12;}

	// end inline asm
	st.global.u16 	[%rd17], %rs7;
	mul.f32 	%f18, %f10, %f15;
	fma.rn.f32 	%f13, %f11, %f14, %f18;
	// begin inline asm
	{  cvt.rn.f16.f32 %rs8, %f13;}

	// end inline asm
	st.global.u16 	[%rd19], %rs8;
$L__BB8_4:
	ret;

}
	// .globl	_ZN8pygpukit3ops2nn22add_inplace_f16_kernelEP6__halfPKS2_m
.visible .entry _ZN8pygpukit3ops2nn22add_inplace_f16_kernelEP6__halfPKS2_m(
	.param .u64 .ptr .align 1 _ZN8pygpukit3ops2nn22add_inplace_f16_kernelEP6__halfPKS2_m_param_0,
	.param .u64 .ptr .align 1 _ZN8pygpukit3ops2nn22add_inplace_f16_kernelEP6__halfPKS2_m_param_1,
	.param .u64 _ZN8pygpukit3ops2nn22add_inplace_f16_kernelEP6__halfPKS2_m_param_2
)
{
	.reg .pred 	%p<2>;
	.reg .b16 	%rs<4>;
	.reg .b32 	%r<5>;
	.reg .b64 	%rd<10>;

	ld.param.u64 	%rd2, [_ZN8pygpukit3ops2nn22add_inplace_f16_kernelEP6__halfPKS2_m_param_0];
	ld.param.u64 	%rd3, [_ZN8pygpukit3ops2nn22add_inplace_f16_kernelEP6__halfPKS2_m_param_1];
	ld.param.u64 	%rd4, [_ZN8pygpukit3ops2nn22add_inplace_f16_kernelEP6__halfPKS2_m_param_2];
	mov.u32 	%r1, %ctaid.x;
	mov.u32 	%r2, %ntid.x;
	mov.u32 	%r3, %tid.x;
	mad.lo.s32 	%r4, %r1, %r2, %r3;
	cvt.u64.u32 	%rd1, %r4;
	setp.le.u64 	%p1, %rd4, %rd1;
	@%p1 bra 	$L__BB9_2;
	cvta.to.global.u64 	%rd5, %rd2;
	cvta.to.global.u64 	%rd6, %rd3;
	shl.b64 	%rd7, %rd1, 1;
	add.s64 	%rd8, %rd5, %rd7;
	ld.global.u16 	%rs2, [%rd8];
	add.s64 	%rd9, %rd6, %rd7;
	ld.global.nc.u16 	%rs3, [%rd9];
	// begin inline asm
	{add.f16 %rs1,%rs2,%rs3;
}
	// end inline asm
	st.global.u16 	[%rd8], %rs1;
$L__BB9_2:
	ret;

}
	// .globl	_ZN8pygpukit3ops2nn23add_inplace_bf16_kernelEP13__nv_bfloat16PKS2_m
.visible .entry _ZN8pygpukit3ops2nn23add_inplace_bf16_kernelEP13__nv_bfloat16PKS2_m(
	.param .u64 .ptr .align 1 _ZN8pygpukit3ops2nn23add_inplace_bf16_kernelEP13__nv_bfloat16PKS2_m_param_0,
	.param .u64 .ptr .align 1 _ZN8pygpukit3ops2nn23add_inplace_bf16_kernelEP13__nv_bfloat16PKS2_m_param_1,
	.param .u64 _ZN8pygpukit3ops2nn23add_inplace_bf16_kernelEP13__nv_bfloat16PKS2_m_param_2
)
{
	.reg .pred 	%p<2>;
	.reg .b16 	%rs<4>;
	.reg .b32 	%r<5>;
	.reg .b64 	%rd<10>;

	ld.param.u64 	%rd2, [_ZN8pygpukit3ops2nn23add_inplace_bf16_kernelEP13__nv_bfloat16PKS2_m_param_0];
	ld.param.u64 	%rd3, [_ZN8pygpukit3ops2nn23add_inplace_bf16_kernelEP13__nv_bfloat16PKS2_m_param_1];
	ld.param.u64 	%rd4, [_ZN8pygpukit3ops2nn23add_inplace_bf16_kernelEP13__nv_bfloat16PKS2_m_param_2];
	mov.u32 	%r1, %ctaid.x;
	mov.u32 	%r2, %ntid.x;
	mov.u32 	%r3, %tid.x;
	mad.lo.s32 	%r4, %r1, %r2, %r3;
	cvt.u64.u32 	%rd1, %r4;
	setp.le.u64 	%p1, %rd4, %rd1;
	@%p1 bra 	$L__BB10_2;
	cvta.to.global.u64 	%rd5, %rd2;
	cvta.to.global.u64 	%rd6, %rd3;
	shl.b64 	%rd7, %rd1, 1;
	add.s64 	%rd8, %rd5, %rd7;
	ld.global.u16 	%rs2, [%rd8];
	add.s64 	%rd9, %rd6, %rd7;
	ld.global.nc.u16 	%rs3, [%rd9];
	// begin inline asm
	{ add.bf16 %rs1,%rs2,%rs3; }

	// end inline asm
	st.global.u16 	[%rd8], %rs1;
$L__BB10_2:
	ret;

}
	// .globl	_ZN8pygpukit3ops2nn22add_inplace_f32_kernelEPfPKfm
.visible .entry _ZN8pygpukit3ops2nn22add_inplace_f32_kernelEPfPKfm(
	.param .u64 .ptr .align 1 _ZN8pygpukit3ops2nn22add_inplace_f32_kernelEPfPKfm_param_0,
	.param .u64 .ptr .align 1 _ZN8pygpukit3ops2nn22add_inplace_f32_kernelEPfPKfm_param_1,
	.param .u64 _ZN8pygpukit3ops2nn22add_inplace_f32_kernelEPfPKfm_param_2
)
{
	.reg .pred 	%p<2>;
	.reg .b32 	%r<5>;
	.reg .b32 	%f<4>;
	.reg .b64 	%rd<10>;

	ld.param.u64 	%rd2, [_ZN8pygpukit3ops2nn22add_inplace_f32_kernelEPfPKfm_param_0];
	ld.param.u64 	%rd3, [_ZN8pygpukit3ops2nn22add_inplace_f32_kernelEPfPKfm_param_1];
	ld.param.u64 	%rd4, [_ZN8pygpukit3ops2nn22add_inplace_f32_kernelEPfPKfm_param_2];
	mov.u32 	%r1, %ctaid.x;
	mov.u32 	%r2, %ntid.x;
	mov.u32 	%r3, %tid.x;
	mad.lo.s32 	%r4, %r1, %r2, %r3;
	cvt.u64.u32 	%rd1, %r4;
	setp.le.u64 	%p1, %rd4, %rd1;
	@%p1 bra 	$L__BB11_2;
	cvta.to.global.u64 	%rd5, %rd2;
	cvta.to.global.u64 	%rd6, %rd3;
	shl.b64 	%rd7, %rd1, 2;
	add.s64 	%rd8, %rd5, %rd7;
	ld.global.f32 	%f1, [%rd8];
	add.s64 	%rd9, %rd6, %rd7;
	ld.global.nc.f32 	%f2, [%rd9];
	add.f32 	%f3, %f1, %f2;
	st.global.f32 	[%rd8], %f3;
$L__BB11_2:
	ret;

}
	// .globl	_ZN8pygpukit3ops2nn22add_inplace_f64_kernelEPdPKdm
.visible .entry _ZN8pygpukit3ops2nn22add_inplace_f64_kernelEPdPKdm(
	.param .u64 .ptr .align 1 _ZN8pygpukit3ops2nn22add_inplace_f64_kernelEPdPKdm_param_0,
	.param .u64 .ptr .align 1 _ZN8pygpukit3ops2nn22add_inplace_f64_kernelEPdPKdm_param_1,
	.param .u64 _ZN8pygpukit3ops2nn22add_inplace_f64_kernelEPdPKdm_param_2
)
{
	.reg .pred 	%p<2>;
	.reg .b32 	%r<5>;
	.reg .b64 	%rd<10>;
	.reg .b64 	%fd<4>;

	ld.param.u64 	%rd2, [_ZN8pygpukit3ops2nn22add_inplace_f64_kernelEPdPKdm_param_0];
	ld.param.u64 	%rd3, [_ZN8pygpukit3ops2nn22add_inplace_f64_kernelEPdPKdm_param_1];
	ld.param.u64 	%rd4, [_ZN8pygpukit3ops2nn22add_inplace_f64_kernelEPdPKdm_param_2];
	mov.u32 	%r1, %ctaid.x;
	mov.u32 	%r2, %ntid.x;
	mov.u32 	%r3, %tid.x;
	mad.lo.s32 	%r4, %r1, %r2, %r3;
	cvt.u64.u32 	%rd1, %r4;
	setp.le.u64 	%p1, %rd4, %rd1;
	@%p1 bra 	$L__BB12_2;
	cvta.to.global.u64 	%rd5, %rd2;
	cvta.to.global.u64 	%rd6, %rd3;
	shl.b64 	%rd7, %rd1, 3;
	add.s64 	%rd8, %rd5, %rd7;
	ld.global.f64 	%fd1, [%rd8];
	add.s64 	%rd9, %rd6, %rd7;
	ld.global.nc.f64 	%fd2, [%rd9];
	add.f64 	%fd3, %fd1, %fd2;
	st.global.f64 	[%rd8], %fd3;
$L__BB12_2:
	ret;

}
	// .globl	_ZN8pygpukit3ops2nn22mul_inplace_f16_kernelEP6__halfPKS2_m
.visible .entry _ZN8pygpukit3ops2nn22mul_inplace_f16_kernelEP6__halfPKS2_m(
	.param .u64 .ptr .align 1 _ZN8pygpukit3ops2nn22mul_inplace_f16_kernelEP6__halfPKS2_m_param_0,
	.param .u64 .ptr .align 1 _ZN8pygpukit3ops2nn22mul_inplace_f16_kernelEP6__halfPKS2_m_param_1,
	.param .u64 _ZN8pygpukit3ops2nn22mul_inplace_f16_kernelEP6__halfPKS2_m_param_2
)
{
	.reg .pred 	%p<2>;
	.reg .b16 	%rs<4>;
	.reg .b32 	%r<5>;
	.reg .b64 	%rd<10>;

	ld.param.u64 	%rd2, [_ZN8pygpukit3ops2nn22mul_inplace_f16_kernelEP6__halfPKS2_m_param_0];
	ld.param.u64 	%rd3, [_ZN8pygpukit3ops2nn22mul_inplace_f16_kernelEP6__halfPKS2_m_param_1];
	ld.param.u64 	%rd4, [_ZN8pygpukit3ops2nn22mul_inplace_f16_kernelEP6__halfPKS2_m_param_2];
	mov.u32 	%r1, %ctaid.x;
	mov.u32 	%r2, %ntid.x;
	mov.u32 	%r3, %tid.x;
	mad.lo.s32 	%r4, %r1, %r2, %r3;
	cvt.u64.u32 	%rd1, %r4;
	setp.le.u64 	%p1, %rd4, %rd1;
	@%p1 bra 	$L__BB13_2;
	cvta.to.global.u64 	%rd5, %rd2;
	cvta.to.global.u64 	%rd6, %rd3;
	shl.b64 	%rd7, %rd1, 1;
	add.s64 	%rd8, %rd5, %rd7;
	ld.global.u16 	%rs2, [%rd8];
	add.s64 	%rd9, %rd6, %rd7;
	ld.global.nc.u16 	%rs3, [%rd9];
	// begin inline asm
	{mul.f16 %rs1,%rs2,%rs3;
}
	// end inline asm
	st.global.u16 	[%rd8], %rs1;
$L__BB13_2:
	ret;

}
	// .globl	_ZN8pygpukit3ops2nn23mul_inplace_bf16_kernelEP13__nv_bfloat16PKS2_m
.visible .entry _ZN8pygpukit3ops2nn23mul_inplace_bf16_kernelEP13__nv_bfloat16PKS2_m(
	.param .u64 .ptr .align 1 _ZN8pygpukit3ops2nn23mul_inplace_bf16_kernelEP13__nv_bfloat16PKS2_m_param_0,
	.param .u64 .ptr .align 1 _ZN8pygpukit3ops2nn23mul_inplace_bf16_kernelEP13__nv_bfloat16PKS2_m_param_1,
	.param .u64 _ZN8pygpukit3ops2nn23mul_inplace_bf16_kernelEP13__nv_bfloat16PKS2_m_param_2
)
{
	.reg .pred 	%p<2>;
	.reg .b16 	%rs<4>;
	.reg .b32 	%r<5>;
	.reg .b64 	%rd<10>;

	ld.param.u64 	%rd2, [_ZN8pygpukit3ops2nn23mul_inplace_bf16_kernelEP13__nv_bfloat16PKS2_m_param_0];
	ld.param.u64 	%rd3, [_ZN8pygpukit3ops2nn23mul_inplace_bf16_kernelEP13__nv_bfloat16PKS2_m_param_1];
	ld.param.u64 	%rd4, [_ZN8pygpukit3ops2nn23mul_inplace_bf16_kernelEP13__nv_bfloat16PKS2_m_param_2];
	mov.u32 	%r1, %ctaid.x;
	mov.u32 	%r2, %ntid.x;
	mov.u32 	%r3, %tid.x;
	mad.lo.s32 	%r4, %r1, %r2, %r3;
	cvt.u64.u32 	%rd1, %r4;
	setp.le.u64 	%p1, %rd4, %rd1;
	@%p1 bra 	$L__BB14_2;
	cvta.to.global.u64 	%rd5, %rd2;
	cvta.to.global.u64 	%rd6, %rd3;
	shl.b64 	%rd7, %rd1, 1;
	add.s64 	%rd8, %rd5, %rd7;
	ld.global.u16 	%rs2, [%rd8];
	add.s64 	%rd9, %rd6, %rd7;
	ld.global.nc.u16 	%rs3, [%rd9];
	// begin inline asm
	{ mul.bf16 %rs1,%rs2,%rs3; }

	// end inline asm
	st.global.u16 	[%rd8], %rs1;
$L__BB14_2:
	ret;

}
	// .globl	_ZN8pygpukit3ops2nn22mul_inplace_f32_kernelEPfPKfm
.visible .entry _ZN8pygpukit3ops2nn22mul_inplace_f32_kernelEPfPKfm(
	.param .u64 .ptr .align 1 _ZN8pygpukit3ops2nn22mul_inplace_f32_kernelEPfPKfm_param_0,
	.param .u64 .ptr .align 1 _ZN8pygpukit3ops2nn22mul_inplace_f32_kernelEPfPKfm_param_1,
	.param .u64 _ZN8pygpukit3ops2nn22mul_inplace_f32_kernelEPfPKfm_param_2
)
{
	.reg .pred 	%p<2>;
	.reg .b32 	%r<5>;
	.reg .b32 	%f<4>;
	.reg .b64 	%rd<10>;

	ld.param.u64 	%rd2, [_ZN8pygpukit3ops2nn22mul_inplace_f32_kernelEPfPKfm_param_0];
	ld.param.u64 	%rd3, [_ZN8pygpukit3ops2nn22mul_inplace_f32_kernelEPfPKfm_param_1];
	ld.param.u64 	%rd4, [_ZN8pygpukit3ops2nn22mul_inplace_f32_kernelEPfPKfm_param_2];
	mov.u32 	%r1, %ctaid.x;
	mov.u32 	%r2, %ntid.x;
	mov.u32 	%r3, %tid.x;
	mad.lo.s32 	%r4, %r1, %r2, %r3;
	cvt.u64.u32 	%rd1, %r4;
	setp.le.u64 	%p1, %rd4, %rd1;
	@%p1 bra 	$L__BB15_2;
	cvta.to.global.u64 	%rd5, %rd2;
	cvta.to.global.u64 	%rd6, %rd3;
	shl.b64 	%rd7, %rd1, 2;
	add.s64 	%rd8, %rd5, %rd7;
	ld.global.f32 	%f1, [%rd8];
	add.s64 	%rd9, %rd6, %rd7;
	ld.global.nc.f32 	%f2, [%rd9];
	mul.f32 	%f3, %f1, %f2;
	st.global.f32 	[%rd8], %f3;
$L__BB15_2:
	ret;

}
	// .globl	_ZN8pygpukit3ops2nn22mul_inplace_f64_kernelEPdPKdm
.visible .entry _ZN8pygpukit3ops2nn22mul_inplace_f64_kernelEPdPKdm(
	.param .u64 .ptr .align 1 _ZN8pygpukit3ops2nn22mul_inplace_f64_kernelEPdPKdm_param_0,
	.param .u64 .ptr .align 1 _ZN8pygpukit3ops2nn22mul_inplace_f64_kernelEPdPKdm_param_1,
	.param .u64 _ZN8pygpukit3ops2nn22mul_inplace_f64_kernelEPdPKdm_param_2
)
{
	.reg .pred 	%p<2>;
	.reg .b32 	%r<5>;
	.reg .b64 	%rd<10>;
	.reg .b64 	%fd<4>;

	ld.param.u64 	%rd2, [_ZN8pygpukit3ops2nn22mul_inplace_f64_kernelEPdPKdm_param_0];
	ld.param.u64 	%rd3, [_ZN8pygpukit3ops2nn22mul_inplace_f64_kernelEPdPKdm_param_1];
	ld.param.u64 	%rd4, [_ZN8pygpukit3ops2nn22mul_inplace_f64_kernelEPdPKdm_param_2];
	mov.u32 	%r1, %ctaid.x;
	mov.u32 	%r2, %ntid.x;
	mov.u32 	%r3, %tid.x;
	mad.lo.s32 	%r4, %r1, %r2, %r3;
	cvt.u64.u32 	%rd1, %r4;
	setp.le.u64 	%p1, %rd4, %rd1;
	@%p1 bra 	$L__BB16_2;
	cvta.to.global.u64 	%rd5, %rd2;
	cvta.to.global.u64 	%rd6, %rd3;
	shl.b64 	%rd7, %rd1, 3;
	add.s64 	%rd8, %rd5, %rd7;
	ld.global.f64 	%fd1, [%rd8];
	add.s64 	%rd9, %rd6, %rd7;
	ld.global.nc.f64 	%fd2, [%rd9];
	mul.f64 	%fd3, %fd1, %fd2;
	st.global.f64 	[%rd8], %fd3;
$L__BB16_2:
	ret;

}
	// .globl	_ZN8pygpukit3ops2nn26split_qkv_batch_f16_kernelEPK6__halfPS2_S5_S5_iiii
.visible .entry _ZN8pygpukit3ops2nn26split_qkv_batch_f16_kernelEPK6__halfPS2_S5_S5_iiii(
	.param .u64 .ptr .align 1 _ZN8pygpukit3ops2nn26split_qkv_batch_f16_kernelEPK6__halfPS2_S5_S5_iiii_param_0,
	.param .u64 .ptr .align 1 _ZN8pygpukit3ops2nn26split_qkv_batch_f16_kernelEPK6__halfPS2_S5_S5_iiii_param_1,
	.param .u64 .ptr .align 1 _ZN8pygpukit3ops2nn26split_qkv_batch_f16_kernelEPK6__halfPS2_S5_S5_iiii_param_2,
	.param .u64 .ptr .align 1 _ZN8pygpukit3ops2nn26split_qkv_batch_f16_kernelEPK6__halfPS2_S5_S5_iiii_param_3,
	.param .u32 _ZN8pygpukit3ops2nn26split_qkv_batch_f16_kernelEPK6__halfPS2_S5_S5_iiii_param_4,
	.param .u32 _ZN8pygpukit3ops2nn26split_qkv_batch_f16_kernelEPK6__halfPS2_S5_S5_iiii_param_5,
	.param .u32 _ZN8pygpukit3ops2nn26split_qkv_batch_f16_kernelEPK6__halfPS2_S5_S5_iiii_param_6,
	.param .u32 _ZN8pygpukit3ops2nn26split_qkv_batch_f16_kernelEPK6__halfPS2_S5_S5_iiii_param_7
)
{
	.reg .pred 	%p<4>;
	.reg .b16 	%rs<2>;
	.reg .b32 	%r<20>;
	.reg .b64 	%rd<17>;

	ld.param.u64 	%rd1, [_ZN8pygpukit3ops2nn26split_qkv_batch_f16_kernelEPK6__halfPS2_S5_S5_iiii_param_0];
	ld.param.u64 	%rd2, [_ZN8pygpukit3ops2nn26split_qkv_batch_f16_kernelEPK6__halfPS2_S5_S5_iiii_param_1];
	ld.param.u64 	%rd3, [_ZN8pygpukit3ops2nn26split_qkv_batch_f16_kernelEPK6__halfPS2_S5_S5_iiii_param_2];
	ld.param.u64 	%rd4, [_ZN8pygpukit3ops2nn26split_qkv_batch_f16_kernelEPK6__halfPS2_S5_S5_iiii_param_3];
	ld.param.u32 	%r9, [_ZN8pygpukit3ops2nn26split_qkv_batch_f16_kernelEPK6__halfPS2_S5_S5_iiii_param_4];
	ld.param.u32 	%r6, [_ZN8pygpukit3ops2nn26split_qkv_batch_f16_kernelEPK6__halfPS2_S5_S5_iiii_param_5];
	ld.param.u32 	%r7, [_ZN8pygpukit3ops2nn26split_qkv_batch_f16_kernelEPK6__halfPS2_S5_S5_iiii_param_6];
	ld.param.u32 	%r8, [_ZN8pygpukit3ops2nn26split_qkv_batch_f16_kernelEPK6__halfPS2_S5_S5_iiii_param_7];
	add.s32 	%r1, %r7, %r6;
	add.s32 	%r2, %r1, %r8;
	mov.u32 	%r10, %ctaid.x;
	mov.u32 	%r11, %ntid.x;
	mov.u32 	%r12, %tid.x;
	mad.lo.s32 	%r3, %r10, %r11, %r12;
	mul.lo.s32 	%r13, %r2, %r9;
	setp.ge.s32 	%p1, %r3, %r13;
	@%p1 bra 	$L__BB17_6;
	cvta.to.global.u64 	%rd5, %rd1;
	div.s32 	%r4, %r3, %r2;
	mul.lo.s32 	%r14, %r4, %r2;
	sub.s32 	%r5, %r3, %r14;
	mul.wide.s32 	%rd6, %r3, 2;
	add.s64 	%rd7, %rd5, %rd6;
	ld.global.nc.u16 	%rs1, [%rd7];
	setp.ge.s32 	%p2, %r5, %r6;
	@%p2 bra 	$L__BB17_3;
	mad.lo.s32 	%r19, %r4, %r6, %r5;
	cvta.to.global.u64 	%rd14, %rd2;
	mul.wide.s32 	%rd15, %r19, 2;
	add.s64 	%rd16, %rd14, %rd15;
	st.global.u16 	[%rd16], %rs1;
	bra.uni 	$L__BB17_6;
$L__BB17_3:
	setp.ge.s32 	%p3, %r5, %r1;
	@%p3 bra 	$L__BB17_5;
	sub.s32 	%r17, %r5, %r6;
	mad.lo.s32 	%r18, %r4, %r7, %r17;
	cvta.to.global.u64 	%rd11, %rd3;
	mul.wide.s32 	%rd12, %r18, 2;
	add.s64 	%rd13, %rd11, %rd12;
	st.global.u16 	[%rd13], %rs1;
	bra.uni 	$L__BB17_6;
$L__BB17_5:
	sub.s32 	%r15, %r5, %r1;
	mad.lo.s32 	%r16, %r4, %r8, %r15;
	cvta.to.global.u64 	%rd8, %rd4;
	mul.wide.s32 	%rd9, %r16, 2;
	add.s64 	%rd10, %rd8, %rd9;
	st.global.u16 	[%rd10], %rs1;
$L__BB17_6:
	ret;

}
	// .globl	_ZN8pygpukit3ops2nn26split_qkv_batch_f32_kernelEPKfPfS4_S4_iiii
.visible .entry _ZN8pygpukit3ops2nn26split_qkv_batch_f32_kernelEPKfPfS4_S4_iiii(
	.param .u64 .ptr .align 1 _ZN8pygpukit3ops2nn26split_qkv_batch_f32_kernelEPKfPfS4_S4_iiii_param_0,
	.param .u64 .ptr .align 1 _ZN8pygpukit3ops2nn26split_qkv_batch_f32_kernelEPKfPfS4_S4_iiii_param_1,
	.param .u64 .ptr .align 1 _ZN8pygpukit3ops2nn26split_qkv_batch_f32_kernelEPKfPfS4_S4_iiii_param_2,
	.param .u64 .ptr .align 1 _ZN8pygpukit3ops2nn26split_qkv_batch_f32_kernelEPKfPfS4_S4_iiii_param_3,
	.param .u32 _ZN8pygpukit3ops2nn26split_qkv_batch_f32_kernelEPKfPfS4_S4_iiii_param_4,
	.param .u32 _ZN8pygpukit3ops2nn26split_qkv_batch_f32_kernelEPKfPfS4_S4_iiii_param_5,
	.param .u32 _ZN8pygpukit3ops2nn26split_qkv_batch_f32_kernelEPKfPfS4_S4_iiii_param_6,
	.param .u32 _ZN8pygpukit3ops2nn26split_qkv_batch_f32_kernelEPKfPfS4_S4_iiii_param_7
)
{
	.reg .pred 	%p<4>;
	.reg .b32 	%r<20>;
	.reg .b32 	%f<2>;
	.reg .b64 	%rd<17>;

	ld.param.u64 	%rd1, [_ZN8pygpukit3ops2nn26split_qkv_batch_f32_kernelEPKfPfS4_S4_iiii_param_0];
	ld.param.u64 	%rd2, [_ZN8pygpukit3ops2nn26split_qkv_batch_f32_kernelEPKfPfS4_S4_iiii_param_1];
	ld.param.u64 	%rd3, [_ZN8pygpukit3ops2nn26split_qkv_batch_f32_kernelEPKfPfS4_S4_iiii_param_2];
	ld.param.u64 	%rd4, [_ZN8pygpukit3ops2nn26split_qkv_batch_f32_kernelEPKfPfS4_S4_iiii_param_3];
	ld.param.u32 	%r9, [_ZN8pygpukit3ops2nn26split_qkv_batch_f32_kernelEPKfPfS4_S4_iiii_param_4];
	ld.param.u32 	%r6, [_ZN8pygpukit3ops2nn26split_qkv_batch_f32_kernelEPKfPfS4_S4_iiii_param_5];
	ld.param.u32 	%r7, [_ZN8pygpukit3ops2nn26split_qkv_batch_f32_kernelEPKfPfS4_S4_iiii_param_6];
	ld.param.u32 	%r8, [_ZN8pygpukit3ops2nn26split_qkv_batch_f32_kernelEPKfPfS4_S4_iiii_param_7];
	add.s32 	%r1, %r7, %r6;
	add.s32 	%r2, %r1, %r8;
	mov.u32 	%r10, %ctaid.x;
	mov.u32 	%r11, %ntid.x;
	mov.u32 	%r12, %tid.x;
	mad.lo.s32 	%r3, %r10, %r11, %r12;
	mul.lo.s32 	%r13, %r2, %r9;
	setp.ge.s32 	%p1, %r3, %r13;
	@%p1 bra 	$L__BB18_6;
	cvta.to.global.u64 	%rd5, %rd1;
	div.s32 	%r4, %r3, %r2;
	mul.lo.s32 	%r14, %r4, %r2;
	sub.s32 	%r5, %r3, %r14;
	mul.wide.s32 	%rd6, %r3, 4;
	add.s64 	%rd7, %rd5, %rd6;
	ld.global.nc.f32 	%f1, [%rd7];
	setp.ge.s32 	%p2, %r5, %r6;
	@%p2 bra 	$L__BB18_3;
	mad.lo.s32 	%r19, %r4, %r6, %r5;
	cvta.to.global.u64 	%rd14, %rd2;
	mul.wide.s32 	%rd15, %r19, 4;
	add.s64 	%rd16, %rd14, %rd15;
	st.global.f32 	[%rd16], %f1;
	bra.uni 	$L__BB18_6;
$L__BB18_3:
	setp.ge.s32 	%p3, %r5, %r1;
	@%p3 bra 	$L__BB18_5;
	sub.s32 	%r17, %r5, %r6;
	mad.lo.s32 	%r18, %r4, %r7, %r17;
	cvta.to.global.u64 	%rd11, %rd3;
	mul.wide.s32 	%rd12, %r18, 4;
	add.s64 	%rd13, %rd11, %rd12;
	st.global.f32 	[%rd13], %f1;
	bra.uni 	$L__BB18_6;
$L__BB18_5:
	sub.s32 	%r15, %r5, %r1;
	mad.lo.s32 	%r16, %r4, %r8, %r15;
	cvta.to.global.u64 	%rd8, %rd4;
	mul.wide.s32 	%rd9, %r16, 4;
	add.s64 	%rd10, %rd8, %rd9;
	st.global.f32 	[%rd10], %f1;
$L__BB18_6:
	ret;

}
	// .globl	_ZN8pygpukit3ops2nn27split_qkv_batch_bf16_kernelEPK13__nv_bfloat16PS2_S5_S5_iiii
.visible .entry _ZN8pygpukit3ops2nn27split_qkv_batch_bf16_kernelEPK13__nv_bfloat16PS2_S5_S5_iiii(
	.param .u64 .ptr .align 1 _ZN8pygpukit3ops2nn27split_qkv_batch_bf16_kernelEPK13__nv_bfloat16PS2_S5_S5_iiii_param_0,
	.param .u64 .ptr .align 1 _ZN8pygpukit3ops2nn27split_qkv_batch_bf16_kernelEPK13__nv_bfloat16PS2_S5_S5_iiii_param_1,
	.param .u64 .ptr .align 1 _ZN8pygpukit3ops2nn27split_qkv_batch_bf16_kernelEPK13__nv_bfloat16PS2_S5_S5_iiii_param_2,
	.param .u64 .ptr .align 1 _ZN8pygpukit3ops2nn27split_qkv_batch_bf16_kernelEPK13__nv_bfloat16PS2_S5_S5_iiii_param_3,
	.param .u32 _ZN8pygpukit3ops2nn27split_qkv_batch_bf16_kernelEPK13__nv_bfloat16PS2_S5_S5_iiii_param_4,
	.param .u32 _ZN8pygpukit3ops2nn27split_qkv_batch_bf16_kernelEPK13__nv_bfloat16PS2_S5_S5_iiii_param_5,
	.param .u32 _ZN8pygpukit3ops2nn27split_qkv_batch_bf16_kernelEPK13__nv_bfloat16PS2_S5_S5_iiii_param_6,
	.param .u32 _ZN8pygpukit3ops2nn27split_qkv_batch_bf16_kernelEPK13__nv_bfloat16PS2_S5_S5_iiii_param_7
)
{
	.reg .pred 	%p<4>;
	.reg .b16 	%rs<2>;
	.reg .b32 	%r<20>;
	.reg .b64 	%rd<17>;

	ld.param.u64 	%rd1, [_ZN8pygpukit3ops2nn27split_qkv_batch_bf16_kernelEPK13__nv_bfloat16PS2_S5_S5_iiii_param_0];
	ld.param.u64 	%rd2, [_ZN8pygpukit3ops2nn27split_qkv_batch_bf16_kernelEPK13__nv_bfloat16PS2_S5_S5_iiii_param_1];
	ld.param.u64 	%rd3, [_ZN8pygpukit3ops2nn27split_qkv_batch_bf16_kernelEPK13__nv_bfloat16PS2_S5_S5_iiii_param_2];
	ld.param.u64 	%rd4, [_ZN8pygpukit3ops2nn27split_qkv_batch_bf16_kernelEPK13__nv_bfloat16PS2_S5_S5_iiii_param_3];
	ld.param.u32 	%r9, [_ZN8pygpukit3ops2nn27split_qkv_batch_bf16_kernelEPK13__nv_bfloat16PS2_S5_S5_iiii_param_4];
	ld.param.u32 	%r6, [_ZN8pygpukit3ops2nn27split_qkv_batch_bf16_kernelEPK13__nv_bfloat16PS2_S5_S5_iiii_param_5];
	ld.param.u32 	%r7, [_ZN8pygpukit3ops2nn27split_qkv_batch_bf16_kernelEPK13__nv_bfloat16PS2_S5_S5_iiii_param_6];
	ld.param.u32 	%r8, [_ZN8pygpukit3ops2nn27split_qkv_batch_bf16_kernelEPK13__nv_bfloat16PS2_S5_S5_iiii_param_7];
	add.s32 	%r1, %r7, %r6;
	add.s32 	%r2, %r1, %r8;
	mov.u32 	%r10, %ctaid.x;
	mov.u32 	%r11, %ntid.x;
	mov.u32 	%r12, %tid.x;
	mad.lo.s32 	%r3, %r10, %r11, %r12;
	mul.lo.s32 	%r13, %r2, %r9;
	setp.ge.s32 	%p1, %r3, %r13;
	@%p1 bra 	$L__BB19_6;
	cvta.to.global.u64 	%rd5, %rd1;
	div.s32 	%r4, %r3, %r2;
	mul.lo.s32 	%r14, %r4, %r2;
	sub.s32 	%r5, %r3, %r14;
	mul.wide.s32 	%rd6, %r3, 2;
	add.s64 	%rd7, %rd5, %rd6;
	ld.global.nc.u16 	%rs1, [%rd7];
	setp.ge.s32 	%p2, %r5, %r6;
	@%p2 bra 	$L__BB19_3;
	mad.lo.s32 	%r19, %r4, %r6, %r5;
	cvta.to.global.u64 	%rd14, %rd2;
	mul.wide.s32 	%rd15, %r19, 2;
	add.s64 	%rd16, %rd14, %rd15;
	st.global.u16 	[%rd16], %rs1;
	bra.uni 	$L__BB19_6;
$L__BB19_3:
	setp.ge.s32 	%p3, %r5, %r1;
	@%p3 bra 	$L__BB19_5;
	sub.s32 	%r17, %r5, %r6;
	mad.lo.s32 	%r18, %r4, %r7, %r17;
	cvta.to.global.u64 	%rd11, %rd3;
	mul.wide.s32 	%rd12, %r18, 2;
	add.s64 	%rd13, %rd11, %rd12;
	st.global.u16 	[%rd13], %rs1;
	bra.uni 	$L__BB19_6;
$L__BB19_5:
	sub.s32 	%r15, %r5, %r1;
	mad.lo.s32 	%r16, %r4, %r8, %r15;
	cvta.to.global.u64 	%rd8, %rd4;
	mul.wide.s32 	%rd9, %r16, 2;
	add.s64 	%rd10, %rd8, %rd9;
	st.global.u16 	[%rd10], %rs1;
$L__BB19_6:
	ret;

}
	// .globl	_ZN8pygpukit3ops2nn23cast_f32_to_bf16_kernelEPKfP13__nv_bfloat16m
.visible .entry _ZN8pygpukit3ops2nn23cast_f32_to_bf16_kernelEPKfP13__nv_bfloat16m(
	.param .u64 .ptr .align 1 _ZN8pygpukit3ops2nn23cast_f32_to_bf16_kernelEPKfP13__nv_bfloat16m_param_0,
	.param .u64 .ptr .align 1 _ZN8pygpukit3ops2nn23cast_f32_to_bf16_kernelEPKfP13__nv_bfloat16m_param_1,
	.param .u64 _ZN8pygpukit3ops2nn23cast_f32_to_bf16_kernelEPKfP13__nv_bfloat16m_param_2
)
{
	.reg .pred 	%p<2>;
	.reg .b16 	%rs<2>;
	.reg .b32 	%r<5>;
	.reg .b32 	%f<2>;
	.reg .b64 	%rd<11>;

	ld.param.u64 	%rd2, [_ZN8pygpukit3ops2nn23cast_f32_to_bf16_kernelEPKfP13__nv_bfloat16m_param_0];
	ld.param.u64 	%rd3, [_ZN8pygpukit3ops2nn23cast_f32_to_bf16_kernelEPKfP13__nv_bfloat16m_param_1];
	ld.param.u64 	%rd4, [_ZN8pygpukit3ops2nn23cast_f32_to_bf16_kernelEPKfP13__nv_bfloat16m_param_2];
	mov.u32 	%r1, %ctaid.x;
	mov.u32 	%r2, %ntid.x;
	mov.u32 	%r3, %tid.x;
	mad.lo.s32 	%r4, %r1, %r2, %r3;
	cvt.u64.u32 	%rd1, %r4;
	setp.le.u64 	%p1, %rd4, %rd1;
	@%p1 bra 	$L__BB20_2;
	cvta.to.global.u64 	%rd5, %rd2;
	cvta.to.global.u64 	%rd6, %rd3;
	shl.b64 	%rd7, %rd1, 2;
	add.s64 	%rd8, %rd5, %rd7;
	ld.global.nc.f32 	%f1, [%rd8];
	// begin inline asm
	{  cvt.rn.bf16.f32 %rs1, %f1;}

	// end inline asm
	shl.b64 	%rd9, %rd1, 1;
	add.s64 	%rd10, %rd6, %rd9;
	st.global.u16 	[%rd10], %rs1;
$L__BB20_2:
	ret;

}
	// .globl	_ZN8pygpukit3ops2nn22cast_f32_to_f16_kernelEPKfP6__halfm
.visible .entry _ZN8pygpukit3ops2nn22cast_f32_to_f16_kernelEPKfP6__halfm(
	.param .u64 .ptr .align 1 _ZN8pygpukit3ops2nn22cast_f32_to_f16_kernelEPKfP6__halfm_param_0,
	.param .u64 .ptr .align 1 _ZN8pygpukit3ops2nn22cast_f32_to_f16_kernelEPKfP6__halfm_param_1,
	.param .u64 _ZN8pygpukit3ops2nn22cast_f32_to_f16_kernelEPKfP6__halfm_param_2
)
{
	.reg .pred 	%p<2>;
	.reg .b16 	%rs<2>;
	.reg .b32 	%r<5>;
	.reg .b32 	%f<2>;
	.reg .b64 	%rd<11>;

	ld.param.u64 	%rd2, [_ZN8pygpukit3ops2nn22cast_f32_to_f16_kernelEPKfP6__halfm_param_0];
	ld.param.u64 	%rd3, [_ZN8pygpukit3ops2nn22cast_f32_to_f16_kernelEPKfP6__halfm_param_1];
	ld.param.u64 	%rd4, [_ZN8pygpukit3ops2nn22cast_f32_to_f16_kernelEPKfP6__halfm_param_2];
	mov.u32 	%r1, %ctaid.x;
	mov.u32 	%r2, %ntid.x;
	mov.u32 	%r3, %tid.x;
	mad.lo.s32 	%r4, %r1, %r2, %r3;
	cvt.u64.u32 	%rd1, %r4;
	setp.le.u64 	%p1, %rd4, %rd1;
	@%p1 bra 	$L__BB21_2;
	cvta.to.global.u64 	%rd5, %rd2;
	cvta.to.global.u64 	%rd6, %rd3;
	shl.b64 	%rd7, %rd1, 2;
	add.s64 	%rd8, %rd5, %rd7;
	ld.global.nc.f32 	%f1, [%rd8];
	// begin inline asm
	{  cvt.rn.f16.f32 %rs1, %f1;}

	// end inline asm
	shl.b64 	%rd9, %rd1, 1;
	add.s64 	%rd10, %rd6, %rd9;
	st.global.u16 	[%rd10], %rs1;
$L__BB21_2:
	ret;

}
	// .globl	_ZN8pygpukit3ops2nn23cast_bf16_to_f32_kernelEPK13__nv_bfloat16Pfm
.visible .entry _ZN8pygpukit3ops2nn23cast_bf16_to_f32_kernelEPK13__nv_bfloat16Pfm(
	.param .u64 .ptr .align 1 _ZN8pygpukit3ops2nn23cast_bf16_to_f32_kernelEPK13__nv_bfloat16Pfm_param_0,
	.param .u64 .ptr .align 1 _ZN8pygpukit3ops2nn23cast_bf16_to_f32_kernelEPK13__nv_bfloat16Pfm_param_1,
	.param .u64 _ZN8pygpukit3ops2nn23cast_bf16_to_f32_kernelEPK13__nv_bfloat16Pfm_param_2
)
{
	.reg .pred 	%p<2>;
	.reg .b16 	%rs<2>;
	.reg .b32 	%r<5>;
	.reg .b32 	%f<2>;
	.reg .b64 	%rd<11>;

	ld.param.u64 	%rd2, [_ZN8pygpukit3ops2nn23cast_bf16_to_f32_kernelEPK13__nv_bfloat16Pfm_param_0];
	ld.param.u64 	%rd3, [_ZN8pygpukit3ops2nn23cast_bf16_to_f32_kernelEPK13__nv_bfloat16Pfm_param_1];
	ld.param.u64 	%rd4, [_ZN8pygpukit3ops2nn23cast_bf16_to_f32_kernelEPK13__nv_bfloat16Pfm_param_2];
	mov.u32 	%r1, %ctaid.x;
	mov.u32 	%r2, %ntid.x;
	mov.u32 	%r3, %tid.x;
	mad.lo.s32 	%r4, %r1, %r2, %r3;
	cvt.u64.u32 	%rd1, %r4;
	setp.le.u64 	%p1, %rd4, %rd1;
	@%p1 bra 	$L__BB22_2;
	cvta.to.global.u64 	%rd5, %rd2;
	cvta.to.global.u64 	%rd6, %rd3;
	shl.b64 	%rd7, %rd1, 1;
	add.s64 	%rd8, %rd5, %rd7;
	ld.global.nc.u16 	%rs1, [%rd8];
	// begin inline asm
	{ cvt.f32.bf16 %f1, %rs1;}

	// end inline asm
	shl.b64 	%rd9, %rd1, 2;
	add.s64 	%rd10, %rd6, %rd9;
	st.global.f32 	[%rd10], %f1;
$L__BB22_2:
	ret;

}
	// .globl	_ZN8pygpukit3ops2nn22cast_f16_to_f32_kernelEPK6__halfPfm
.visible .entry _ZN8pygpukit3ops2nn22cast_f16_to_f32_kernelEPK6__halfPfm(
	.param .u64 .ptr .align 1 _ZN8pygpukit3ops2nn22cast_f16_to_f32_kernelEPK6__halfPfm_param_0,
	.param .u64 .ptr .align 1 _ZN8pygpukit3ops2nn22cast_f16_to_f32_kernelEPK6__halfPfm_param_1,
	.param .u64 _ZN8pygpukit3ops2nn22cast_f16_to_f32_kernelEPK6__halfPfm_param_2
)
{
	.reg .pred 	%p<2>;
	.reg .b16 	%rs<2>;
	.reg .b32 	%r<5>;
	.reg .b32 	%f<2>;
	.reg .b64 	%rd<11>;

	ld.param.u64 	%rd2, [_ZN8pygpukit3ops2nn22cast_f16_to_f32_kernelEPK6__halfPfm_param_0];
	ld.param.u64 	%rd3, [_ZN8pygpukit3ops2nn22cast_f16_to_f32_kernelEPK6__halfPfm_param_1];
	ld.param.u64 	%rd4, [_ZN8pygpukit3ops2nn22cast_f16_to_f32_kernelEPK6__halfPfm_param_2];
	mov.u32 	%r1, %ctaid.x;
	mov.u32 	%r2, %ntid.x;
	mov.u32 	%r3, %tid.x;
	mad.lo.s32 	%r4, %r1, %r2, %r3;
	cvt.u64.u32 	%rd1, %r4;
	setp.le.u64 	%p1, %rd4, %rd1;
	@%p1 bra 	$L__BB23_2;
	cvta.to.global.u64 	%rd5, %rd2;
	cvta.to.global.u64 	%rd6, %rd3;
	shl.b64 	%rd7, %rd1, 1;
	add.s64 	%rd8, %rd5, %rd7;
	ld.global.nc.u16 	%rs1, [%rd8];
	// begin inline asm
	{  cvt.f32.f16 %f1, %rs1;}

	// end inline asm
	shl.b64 	%rd9, %rd1, 2;
	add.s64 	%rd10, %rd6, %rd9;
	st.global.f32 	[%rd10], %f1;
$L__BB23_2:
	ret;

}


// ===== COMPILED SASS (sm_100) =====

	.target	sm_100

	.elftype	@"ET_EXEC"


//--------------------- .note.nv.tkinfo           --------------------------
	.section	.note.nv.tkinfo,"",@"SHT_NOTE"
	.sectionflags	@"SHF_NOTE_NV_TKINFO"
	.tkinfo
        /*0018*/ 	.word	0x00000002
        /*0030*/ 	.string	""
        /*0030*/ 	.string	"ptxas"
        /*0030*/ 	.string	"Cuda compilation tools, release 13.0, V13.0.88"
        /*0030*/ 	.string	"Build cuda_13.0.r13.0/compiler.36424714_0"
        /*0030*/ 	.string	"-arch sm_100 -m 64 "



//--------------------- .note.nv.cuinfo           --------------------------
	.section	.note.nv.cuinfo,"",@"SHT_NOTE"
	.sectionflags	@"SHF_NOTE_NV_CUINFO"
        /*0018*/ 	.short	0x0002
        /*001a*/ 	.short	0x0064
        /*001c*/ 	.short	0x0082
	.zero		2


//--------------------- .nv.info                  --------------------------
	.section	.nv.info,"",@"SHT_CUDA_INFO"
	.align	4


	//----- nvinfo : EIATTR_REGCOUNT
	.align		4
        /*0000*/ 	.byte	0x04, 0x2f
        /*0002*/ 	.short	(.L_1 - .L_0)
	.align		4
.L_0:
        /*0004*/ 	.word	index@(_ZN8pygpukit3ops2nn19bias_add_f32_kernelEPfPKfmm)
        /*0008*/ 	.word	0x00000012


	//----- nvinfo : EIATTR_FRAME_SIZE
	.align		4
.L_1:
        /*000c*/ 	.byte	0x04, 0x11
        /*000e*/ 	.short	(.L_3 - .L_2)
	.align		4
.L_2:
        /*0010*/ 	.word	index@($__internal_3_$__cuda_sm20_rem_u64)
        /*0014*/ 	.word	0x00000000


	//----- nvinfo : EIATTR_FRAME_SIZE
	.align		4
.L_3:
        /*0018*/ 	.byte	0x04, 0x11
        /*001a*/ 	.short	(.L_5 - .L_4)
	.align		4
.L_4:
        /*001c*/ 	.word	index@(_ZN8pygpukit3ops2nn19bias_add_f32_kernelEPfPKfmm)
        /*0020*/ 	.word	0x00000000


	//----- nvinfo : EIATTR_REGCOUNT
	.align		4
.L_5:
        /*0024*/ 	.byte	0x04, 0x2f
        /*0026*/ 	.short	(.L_7 - .L_6)
	.align		4
.L_6:
        /*0028*/ 	.word	index@(_ZN8pygpukit3ops2nn19bias_add_f64_kernelEPdPKdmm)
        /*002c*/ 	.word	0x00000012


	//----- nvinfo : EIATTR_FRAME_SIZE
	.align		4
.L_7:
        /*0030*/ 	.byte	0x04, 0x11
        /*0032*/ 	.short	(.L_9 - .L_8)
	.align		4
.L_8:
        /*0034*/ 	.word	index@($__internal_2_$__cuda_sm20_rem_u64)
        /*0038*/ 	.word	0x00000000


	//----- nvinfo : EIATTR_FRAME_SIZE
	.align		4
.L_9:
        /*003c*/ 	.byte	0x04, 0x11
        /*003e*/ 	.short	(.L_11 - .L_10)
	.align		4
.L_10:
        /*0040*/ 	.word	index@(_ZN8pygpukit3ops2nn19bias_add_f64_kernelEPdPKdmm)
        /*0044*/ 	.word	0x00000000


	//----- nvinfo : EIATTR_REGCOUNT
	.align		4
.L_11:
        /*0048*/ 	.byte	0x04, 0x2f
        /*004a*/ 	.short	(.L_13 - .L_12)
	.align		4
.L_12:
        /*004c*/ 	.word	index@(_ZN8pygpukit3ops2nn19bias_add_f16_kernelEP6__halfPKS2_mm)
        /*0050*/ 	.word	0x00000012


	//----- nvinfo : EIATTR_FRAME_SIZE
	.align		4
.L_13:
        /*0054*/ 	.byte	0x04, 0x11
        /*0056*/ 	.short	(.L_15 - .L_14)
	.align		4
.L_14:
        /*0058*/ 	.word	index@($__internal_1_$__cuda_sm20_rem_u64)
        /*005c*/ 	.word	0x00000000


	//----- nvinfo : EIATTR_FRAME_SIZE
	.align		4
.L_15:
        /*0060*/ 	.byte	0x04, 0x11
        /*0062*/ 	.short	(.L_17 - .L_16)
	.align		4
.L_16:
        /*0064*/ 	.word	index@(_ZN8pygpukit3ops2nn19bias_add_f16_kernelEP6__halfPKS2_mm)
        /*0068*/ 	.word	0x00000000


	//----- nvinfo : EIATTR_REGCOUNT
	.align		4
.L_17:
        /*006c*/ 	.byte	0x04, 0x2f
        /*006e*/ 	.short	(.L_19 - .L_18)
	.align		4
.L_18:
        /*0070*/ 	.word	index@(_ZN8pygpukit3ops2nn20bias_add_bf16_kernelEP13__nv_bfloat16PKS2_mm)
        /*0074*/ 	.word	0x00000012


	//----- nvinfo : EIATTR_FRAME_SIZE
	.align		4
.L_19:
        /*0078*/ 	.byte	0x04, 0x11
        /*007a*/ 	.short	(.L_21 - .L_20)
	.align		4
.L_20:
        /*007c*/ 	.word	index@($__internal_0_$__cuda_sm20_rem_u64)
        /*0080*/ 	.word	0x00000000


	//----- nvinfo : EIATTR_FRAME_SIZE
	.align		4
.L_21:
        /*0084*/ 	.byte	0x04, 0x11
        /*0086*/ 	.short	(.L_23 - .L_22)
	.align		4
.L_22:
        /*0088*/ 	.word	index@(_ZN8pygpukit3ops2nn20bias_add_bf16_kernelEP13__nv_bfloat16PKS2_mm)
        /*008c*/ 	.word	0x00000000


	//----- nvinfo : EIATTR_REGCOUNT
	.align		4
.L_23:
        /*0090*/ 	.byte	0x04, 0x2f
        /*0092*/ 	.short	(.L_25 - .L_24)
	.align		4
.L_24:
        /*0094*/ 	.word	index@(_ZN8pygpukit3ops2nn15rope_f32_kernelEPfS2_PKfS4_iiii)
        /*0098*/ 	.word	0x00000014


	//----- nvinfo : EIATTR_FRAME_SIZE
	.align		4
.L_25:
        /*009c*/ 	.byte	0x04, 0x11
        /*009e*/ 	.short	(.L_27 - .L_26)
	.align		4
.L_26:
        /*00a0*/ 	.word	index@(_ZN8pygpukit3ops2nn15rope_f32_kernelEPfS2_PKfS4_iiii)
        /*00a4*/ 	.word	0x00000000


	//----- nvinfo : EIATTR_REGCOUNT
	.align		4
.L_27:
        /*00a8*/ 	.byte	0x04, 0x2f
        /*00aa*/ 	.short	(.L_29 - .L_28)
	.align		4
.L_28:
        /*00ac*/ 	.word	index@(_ZN8pygpukit3ops2nn15rope_f16_kernelEP6__halfS3_PKS2_S5_iiii)
        /*00b0*/ 	.word	0x00000016


	//----- nvinfo : EIATTR_FRAME_SIZE
	.align		4
.L_29:
        /*00b4*/ 	.byte	0x04, 0x11
        /*00b6*/ 	.short	(.L_31 - .L_30)
	.align		4
.L_30:
        /*00b8*/ 	.word	index@(_ZN8pygpukit3ops2nn15rope_f16_kernelEP6__halfS3_PKS2_S5_iiii)
        /*00bc*/ 	.word	0x00000000


	//----- nvinfo : EIATTR_REGCOUNT
	.align		4
.L_31:
        /*00c0*/ 	.byte	0x04, 0x2f
        /*00c2*/ 	.short	(.L_33 - .L_32)
	.align		4
.L_32:
        /*00c4*/ 	.word	index@(_ZN8pygpukit3ops2nn16rope_bf16_kernelEP13__nv_bfloat16S3_PKS2_S5_iiii)
        /*00c8*/ 	.word	0x00000016


	//----- nvinfo : EIATTR_FRAME_SIZE
	.align		4
.L_33:
        /*00cc*/ 	.byte	0x04, 0x11
        /*00ce*/ 	.short	(.L_35 - .L_34)
	.align		4
.L_34:
        /*00d0*/ 	.word	index@(_ZN8pygpukit3ops2nn16rope_bf16_kernelEP13__nv_bfloat16S3_PKS2_S5_iiii)
        /*00d4*/ 	.word	0x00000000


	//----- nvinfo : EIATTR_REGCOUNT
	.align		4
.L_35:
        /*00d8*/ 	.byte	0x04, 0x2f
        /*00da*/ 	.short	(.L_37 - .L_36)
	.align		4
.L_36:
        /*00dc*/ 	.word	index@(_ZN8pygpukit3ops2nn25rope_bf16_f32table_kernelEP13__nv_bfloat16S3_PKfS5_iiii)
        /*00e0*/ 	.word	0x00000014


	//----- nvinfo : EIATTR_FRAME_SIZE
	.align		4
.L_37:
        /*00e4*/ 	.byte	0x04, 0x11
        /*00e6*/ 	.short	(.L_39 - .L_38)
	.align		4
.L_38:
        /*00e8*/ 	.word	index@(_ZN8pygpukit3ops2nn25rope_bf16_f32table_kernelEP13__nv_bfloat16S3_PKfS5_iiii)
        /*00ec*/ 	.word	0x00000000


	//----- nvinfo : EIATTR_REGCOUNT
	.align		4
.L_39:
        /*00f0*/ 	.byte	0x04, 0x2f
        /*00f2*/ 	.short	(.L_41 - .L_40)
	.align		4
.L_40:
        /*00f4*/ 	.word	index@(_ZN8pygpukit3ops2nn24rope_f16_f32table_kernelEP6__halfS3_PKfS5_iiii)
        /*00f8*/ 	.word	0x00000014


	//----- nvinfo : EIATTR_FRAME_SIZE
	.align		4
.L_41:
        /*00fc*/ 	.byte	0x04, 0x11
        /*00fe*/ 	.short	(.L_43 - .L_42)
	.align		4
.L_42:
        /*0100*/ 	.word	index@(_ZN8pygpukit3ops2nn24rope_f16_f32table_kernelEP6__halfS3_PKfS5_iiii)
        /*0104*/ 	.word	0x00000000


	//----- nvinfo : EIATTR_REGCOUNT
	.align		4
.L_43:
        /*0108*/ 	.byte	0x04, 0x2f
        /*010a*/ 	.short	(.L_45 - .L_44)
	.align		4
.L_44:
        /*010c*/ 	.word	index@(_ZN8pygpukit3ops2nn22add_inplace_f16_kernelEP6__halfPKS2_m)
        /*0110*/ 	.word	0x00000008


	//----- nvinfo : EIATTR_FRAME_SIZE
	.align		4
.L_45:
        /*0114*/ 	.byte	0x04, 0x11
        /*0116*/ 	.short	(.L_47 - .L_46)
	.align		4
.L_46:
        /*0118*/ 	.word	index@(_ZN8pygpukit3ops2nn22add_inplace_f16_kernelEP6__halfPKS2_m)
        /*011c*/ 	.word	0x00000000


	//----- nvinfo : EIATTR_REGCOUNT
	.align		4
.L_47:
        /*0120*/ 	.byte	0x04, 0x2f
        /*0122*/ 	.short	(.L_49 - .L_48)
	.align		4
.L_48:
        /*0124*/ 	.word	index@(_ZN8pygpukit3ops2nn23add_inplace_bf16_kernelEP13__nv_bfloat16PKS2_m)
        /*0128*/ 	.word	0x00000008


	//----- nvinfo : EIATTR_FRAME_SIZE
	.align		4
.L_49:
        /*012c*/ 	.byte	0x04, 0x11
        /*012e*/ 	.short	(.L_51 - .L_50)
	.align		4
.L_50:
        /*0130*/ 	.word	index@(_ZN8pygpukit3ops2nn23add_inplace_bf16_kernelEP13__nv_bfloat16PKS2_m)
        /*0134*/ 	.word	0x00000000


	//----- nvinfo : EIATTR_REGCOUNT
	.align		4
.L_51:
        /*0138*/ 	.byte	0x04, 0x2f
        /*013a*/ 	.short	(.L_53 - .L_52)
	.align		4
.L_52:
        /*013c*/ 	.word	index@(_ZN8pygpukit3ops2nn22add_inplace_f32_kernelEPfPKfm)
        /*0140*/ 	.word	0x0000000a


	//----- nvinfo : EIATTR_FRAME_SIZE
	.align		4
.L_53:
        /*0144*/ 	.byte	0x04, 0x11
        /*0146*/ 	.short	(.L_55 - .L_54)
	.align		4
.L_54:
        /*0148*/ 	.word	index@(_ZN8pygpukit3ops2nn22add_inplace_f32_kernelEPfPKfm)
        /*014c*/ 	.word	0x00000000


	//----- nvinfo : EIATTR_REGCOUNT
	.align		4
.L_55:
        /*0150*/ 	.byte	0x04, 0x2f
        /*0152*/ 	.short	(.L_57 - .L_56)
	.align		4
.L_56:
        /*0154*/ 	.word	index@(_ZN8pygpukit3ops2nn22add_inplace_f64_kernelEPdPKdm)
        /*0158*/ 	.word	0x0000000a


	//----- nvinfo : EIATTR_FRAME_SIZE
	.align		4
.L_57:
        /*015c*/ 	.byte	0x04, 0x11
        /*015e*/ 	.short	(.L_59 - .L_58)
	.align		4
.L_58:
        /*0160*/ 	.word	index@(_ZN8pygpukit3ops2nn22add_inplace_f64_kernelEPdPKdm)
        /*0164*/ 	.word	0x00000000


	//----- nvinfo : EIATTR_REGCOUNT
	.align		4
.L_59:
        /*0168*/ 	.byte	0x04, 0x2f
        /*016a*/ 	.short	(.L_61 - .L_60)
	.align		4
.L_60:
        /*016c*/ 	.word	index@(_ZN8pygpukit3ops2nn22mul_inplace_f16_kernelEP6__halfPKS2_m)
        /*0170*/ 	.word	0x00000008


	//----- nvinfo : EIATTR_FRAME_SIZE
	.align		4
.L_61:
        /*0174*/ 	.byte	0x04, 0x11
        /*0176*/ 	.short	(.L_63 - .L_62)
	.align		4
.L_62:
        /*0178*/ 	.word	index@(_ZN8pygpukit3ops2nn22mul_inplace_f16_kernelEP6__halfPKS2_m)
        /*017c*/ 	.word	0x00000000


	//----- nvinfo : EIATTR_REGCOUNT
	.align		4
.L_63:
        /*0180*/ 	.byte	0x04, 0x2f
        /*0182*/ 	.short	(.L_65 - .L_64)
	.align		4
.L_64:
        /*0184*/ 	.word	index@(_ZN8pygpukit3ops2nn23mul_inplace_bf16_kernelEP13__nv_bfloat16PKS2_m)
        /*0188*/ 	.word	0x00000008


	//----- nvinfo : EIATTR_FRAME_SIZE
	.align		4
.L_65:
        /*018c*/ 	.byte	0x04, 0x11
        /*018e*/ 	.short	(.L_67 - .L_66)
	.align		4
.L_66:
        /*0190*/ 	.word	index@(_ZN8pygpukit3ops2nn23mul_inplace_bf16_kernelEP13__nv_bfloat16PKS2_m)
        /*0194*/ 	.word	0x00000000


	//----- nvinfo : EIATTR_REGCOUNT
	.align		4
.L_67:
        /*0198*/ 	.byte	0x04, 0x2f
        /*019a*/ 	.short	(.L_69 - .L_68)
	.align		4
.L_68:
        /*019c*/ 	.word	index@(_ZN8pygpukit3ops2nn22mul_inplace_f32_kernelEPfPKfm)
        /*01a0*/ 	.word	0x0000000a


	//----- nvinfo : EIATTR_FRAME_SIZE
	.align		4
.L_69:
        /*01a4*/ 	.byte	0x04, 0x11
        /*01a6*/ 	.short	(.L_71 - .L_70)
	.align		4
.L_70:
        /*01a8*/ 	.word	index@(_ZN8pygpukit3ops2nn22mul_inplace_f32_kernelEPfPKfm)
        /*01ac*/ 	.word	0x00000000


	//----- nvinfo : EIATTR_REGCOUNT
	.align		4
.L_71:
        /*01b0*/ 	.byte	0x04, 0x2f
        /*01b2*/ 	.short	(.L_73 - .L_72)
	.align		4
.L_72:
        /*01b4*/ 	.word	index@(_ZN8pygpukit3ops2nn22mul_inplace_f64_kernelEPdPKdm)
        /*01b8*/ 	.word	0x0000000a


	//----- nvinfo : EIATTR_FRAME_SIZE
	.align		4
.L_73:
        /*01bc*/ 	.byte	0x04, 0x11
        /*01be*/ 	.short	(.L_75 - .L_74)
	.align		4
.L_74:
        /*01c0*/ 	.word	index@(_ZN8pygpukit3ops2nn22mul_inplace_f64_kernelEPdPKdm)
        /*01c4*/ 	.word	0x00000000


	//----- nvinfo : EIATTR_REGCOUNT
	.align		4
.L_75:
        /*01c8*/ 	.byte	0x04, 0x2f
        /*01ca*/ 	.short	(.L_77 - .L_76)
	.align		4
.L_76:
        /*01cc*/ 	.word	index@(_ZN8pygpukit3ops2nn26split_qkv_batch_f16_kernelEPK6__halfPS2_S5_S5_iiii)
        /*01d0*/ 	.word	0x00000012


	//----- nvinfo : EIATTR_FRAME_SIZE
	.align		4
.L_77:
        /*01d4*/ 	.byte	0x04, 0x11
        /*01d6*/ 	.short	(.L_79 - .L_78)
	.align		4
.L_78:
        /*01d8*/ 	.word	index@(_ZN8pygpukit3ops2nn26split_qkv_batch_f16_kernelEPK6__halfPS2_S5_S5_iiii)
        /*01dc*/ 	.word	0x00000000


	//----- nvinfo : EIATTR_REGCOUNT
	.align		4
.L_79:
        /*01e0*/ 	.byte	0x04, 0x2f
        /*01e2*/ 	.short	(.L_81 - .L_80)
	.align		4
.L_80:
        /*01e4*/ 	.word	index@(_ZN8pygpukit3ops2nn26split_qkv_batch_f32_kernelEPKfPfS4_S4_iiii)
        /*01e8*/ 	.word	0x00000012


	//----- nvinfo : EIATTR_FRAME_SIZE
	.align		4
.L_81:
        /*01ec*/ 	.byte	0x04, 0x11
        /*01ee*/ 	.short	(.L_83 - .L_82)
	.align		4
.L_82:
        /*01f0*/ 	.word	index@(_ZN8pygpukit3ops2nn26split_qkv_batch_f32_kernelEPKfPfS4_S4_iiii)
        /*01f4*/ 	.word	0x00000000


	//----- nvinfo : EIATTR_REGCOUNT
	.align		4
.L_83:
        /*01f8*/ 	.byte	0x04, 0x2f
        /*01fa*/ 	.short	(.L_85 - .L_84)
	.align		4
.L_84:
        /*01fc*/ 	.word	index@(_ZN8pygpukit3ops2nn27split_qkv_batch_bf16_kernelEPK13__nv_bfloat16PS2_S5_S5_iiii)
        /*0200*/ 	.word	0x00000012


	//----- nvinfo : EIATTR_FRAME_SIZE
	.align		4
.L_85:
        /*0204*/ 	.byte	0x04, 0x11
        /*0206*/ 	.short	(.L_87 - .L_86)
	.align		4
.L_86:
        /*0208*/ 	.word	index@(_ZN8pygpukit3ops2nn27split_qkv_batch_bf16_kernelEPK13__nv_bfloat16PS2_S5_S5_iiii)
        /*020c*/ 	.word	0x00000000


	//----- nvinfo : EIATTR_REGCOUNT
	.align		4
.L_87:
        /*0210*/ 	.byte	0x04, 0x2f
        /*0212*/ 	.short	(.L_89 - .L_88)
	.align		4
.L_88:
        /*0214*/ 	.word	index@(_ZN8pygpukit3ops2nn23cast_f32_to_bf16_kernelEPKfP13__nv_bfloat16m)
        /*0218*/ 	.word	0x00000008


	//----- nvinfo : EIATTR_FRAME_SIZE
	.align		4
.L_89:
        /*021c*/ 	.byte	0x04, 0x11
        /*021e*/ 	.short	(.L_91 - .L_90)
	.align		4
.L_90:
        /*0220*/ 	.word	index@(_ZN8pygpukit3ops2nn23cast_f32_to_bf16_kernelEPKfP13__nv_bfloat16m)
        /*0224*/ 	.word	0x00000000


	//----- nvinfo : EIATTR_REGCOUNT
	.align		4
.L_91:
        /*0228*/ 	.byte	0x04, 0x2f
        /*022a*/ 	.short	(.L_93 - .L_92)
	.align		4
.L_92:
        /*022c*/ 	.word	index@(_ZN8pygpukit3ops2nn22cast_f32_to_f16_kernelEPKfP6__halfm)
        /*0230*/ 	.word	0x00000008


	//----- nvinfo : EIATTR_FRAME_SIZE
	.align		4
.L_93:
        /*0234*/ 	.byte	0x04, 0x11
        /*0236*/ 	.short	(.L_95 - .L_94)
	.align		4
.L_94:
        /*0238*/ 	.word	index@(_ZN8pygpukit3ops2nn22cast_f32_to_f16_kernelEPKfP6__halfm)
        /*023c*/ 	.word	0x00000000


	//----- nvinfo : EIATTR_REGCOUNT
	.align		4
.L_95:
        /*0240*/ 	.byte	0x04, 0x2f
        /*0242*/ 	.short	(.L_97 - .L_96)
	.align		4
.L_96:
        /*0244*/ 	.word	index@(_ZN8pygpukit3ops2nn23cast_bf16_to_f32_kernelEPK13__nv_bfloat16Pfm)
        /*0248*/ 	.word	0x0000000a


	//----- nvinfo : EIATTR_FRAME_SIZE
	.align		4
.L_97:
        /*024c*/ 	.byte	0x04, 0x11
        /*024e*/ 	.short	(.L_99 - .L_98)
	.align		4
.L_98:
        /*0250*/ 	.word	index@(_ZN8pygpukit3ops2nn23cast_bf16_to_f32_kernelEPK13__nv_bfloat16Pfm)
        /*0254*/ 	.word	0x00000000


	//----- nvinfo : EIATTR_REGCOUNT
	.align		4
.L_99:
        /*0258*/ 	.byte	0x04, 0x2f
        /*025a*/ 	.short	(.L_101 - .L_100)
	.align		4
.L_100:
        /*025c*/ 	.word	index@(_ZN8pygpukit3ops2nn22cast_f16_to_f32_kernelEPK6__halfPfm)
        /*0260*/ 	.word	0x0000000a


	//----- nvinfo : EIATTR_FRAME_SIZE
	.align		4
.L_101:
        /*0264*/ 	.byte	0x04, 0x11
        /*0266*/ 	.short	(.L_103 - .L_102)
	.align		4
.L_102:
        /*0268*/ 	.word	index@(_ZN8pygpukit3ops2nn22cast_f16_to_f32_kernelEPK6__halfPfm)
        /*026c*/ 	.word	0x00000000


	//----- nvinfo : EIATTR_MIN_STACK_SIZE
	.align		4
.L_103:
        /*0270*/ 	.byte	0x04, 0x12
        /*0272*/ 	.short	(.L_105 - .L_104)
	.align		4
.L_104:
        /*0274*/ 	.word	index@(_ZN8pygpukit3ops2nn22cast_f16_to_f32_kernelEPK6__halfPfm)
        /*0278*/ 	.word	0x00000000


	//----- nvinfo : EIATTR_MIN_STACK_SIZE
	.align		4
.L_105:
        /*027c*/ 	.byte	0x04, 0x12
        /*027e*/ 	.short	(.L_107 - .L_106)
	.align		4
.L_106:
        /*0280*/ 	.word	index@(_ZN8pygpukit3ops2nn23cast_bf16_to_f32_kernelEPK13__nv_bfloat16Pfm)
        /*0284*/ 	.word	0x00000000


	//----- nvinfo : EIATTR_MIN_STACK_SIZE
	.align		4
.L_107:
        /*0288*/ 	.byte	0x04, 0x12
        /*028a*/ 	.short	(.L_109 - .L_108)
	.align		4
.L_108:
        /*028c*/ 	.word	index@(_ZN8pygpukit3ops2nn22cast_f32_to_f16_kernelEPKfP6__halfm)
        /*0290*/ 	.word	0x00000000


	//----- nvinfo : EIATTR_MIN_STACK_SIZE
	.align		4
.L_109:
        /*0294*/ 	.byte	0x04, 0x12
        /*0296*/ 	.short	(.L_111 - .L_110)
	.align		4
.L_110:
        /*0298*/ 	.word	index@(_ZN8pygpukit3ops2nn23cast_f32_to_bf16_kernelEPKfP13__nv_bfloat16m)
        /*029c*/ 	.word	0x00000000


	//----- nvinfo : EIATTR_MIN_STACK_SIZE
	.align		4
.L_111:
        /*02a0*/ 	.byte	0x04, 0x12
        /*02a2*/ 	.short	(.L_113 - .L_112)
	.align		4
.L_112:
        /*02a4*/ 	.word	index@(_ZN8pygpukit3ops2nn27split_qkv_batch_bf16_kernelEPK13__nv_bfloat16PS2_S5_S5_iiii)
        /*02a8*/ 	.word	0x00000000


	//----- nvinfo : EIATTR_MIN_STACK_SIZE
	.align		4
.L_113:
        /*02ac*/ 	.byte	0x04, 0x12
        /*02ae*/ 	.short	(.L_115 - .L_114)
	.align		4
.L_114:
        /*02b0*/ 	.word	index@(_ZN8pygpukit3ops2nn26split_qkv_batch_f32_kernelEPKfPfS4_S4_iiii)
        /*02b4*/ 	.word	0x00000000


	//----- nvinfo : EIATTR_MIN_STACK_SIZE
	.align		4
.L_115:
        /*02b8*/ 	.byte	0x04, 0x12
        /*02ba*/ 	.short	(.L_117 - .L_116)
	.align		4
.L_116:
        /*02bc*/ 	.word	index@(_ZN8pygpukit3ops2nn26split_qkv_batch_f16_kernelEPK6__halfPS2_S5_S5_iiii)
        /*02c0*/ 	.word	0x00000000


	//----- nvinfo : EIATTR_MIN_STACK_SIZE
	.align		4
.L_117:
        /*02c4*/ 	.byte	0x04, 0x12
        /*02c6*/ 	.short	(.L_119 - .L_118)
	.align		4
.L_118:
        /*02c8*/ 	.word	index@(_ZN8pygpukit3ops2nn22mul_inplace_f64_kernelEPdPKdm)
        /*02cc*/ 	.word	0x00000000


	//----- nvinfo : EIATTR_MIN_STACK_SIZE
	.align		4
.L_119:
        /*02d0*/ 	.byte	0x04, 0x12
        /*02d2*/ 	.short	(.L_121 - .L_120)
	.align		4
.L_120:
        /*02d4*/ 	.word	index@(_ZN8pygpukit3ops2nn22mul_inplace_f32_kernelEPfPKfm)
        /*02d8*/ 	.word	0x00000000


	//----- nvinfo : EIATTR_MIN_STACK_SIZE
	.align		4
.L_121:
        /*02dc*/ 	.byte	0x04, 0x12
        /*02de*/ 	.short	(.L_123 - .L_122)
	.align		4
.L_122:
        /*02e0*/ 	.word	index@(_ZN8pygpukit3ops2nn23mul_inplace_bf16_kernelEP13__nv_bfloat16PKS2_m)
        /*02e4*/ 	.word	0x00000000


	//----- nvinfo : EIATTR_MIN_STACK_SIZE
	.align		4
.L_123:
        /*02e8*/ 	.byte	0x04, 0x12
        /*02ea*/ 	.short	(.L_125 - .L_124)
	.align		4
.L_124:
        /*02ec*/ 	.word	index@(_ZN8pygpukit3ops2nn22mul_inplace_f16_kernelEP6__halfPKS2_m)
        /*02f0*/ 	.word	0x00000000


	//----- nvinfo : EIATTR_MIN_STACK_SIZE
	.align		4
.L_125:
        /*02f4*/ 	.byte	0x04, 0x12
        /*02f6*/ 	.short	(.L_127 - .L_126)
	.align		4
.L_126:
        /*02f8*/ 	.word	index@(_ZN8pygpukit3ops2nn22add_inplace_f64_kernelEPdPKdm)
        /*02fc*/ 	.word	0x00000000


	//----- nvinfo : EIATTR_MIN_STACK_SIZE
	.align		4
.L_127:
        /*0300*/ 	.byte	0x04, 0x12
        /*0302*/ 	.short	(.L_129 - .L_128)
	.align		4
.L_128:
        /*0304*/ 	.word	index@(_ZN8pygpukit3ops2nn22add_inplace_f32_kernelEPfPKfm)
        /*0308*/ 	.word	0x00000000


	//----- nvinfo : EIATTR_MIN_STACK_SIZE
	.align		4
.L_129:
        /*030c*/ 	.byte	0x04, 0x12
        /*030e*/ 	.short	(.L_131 - .L_130)
	.align		4
.L_130:
        /*0310*/ 	.word	index@(_ZN8pygpukit3ops2nn23add_inplace_bf16_kernelEP13__nv_bfloat16PKS2_m)
        /*0314*/ 	.word	0x00000000


	//----- nvinfo : EIATTR_MIN_STACK_SIZE
	.align		4
.L_131:
        /*0318*/ 	.byte	0x04, 0x12
        /*031a*/ 	.short	(.L_133 - .L_132)
	.align		4
.L_132:
        /*031c*/ 	.word	index@(_ZN8pygpukit3ops2nn22add_inplace_f16_kernelEP6__halfPKS2_m)
        /*0320*/ 	.word	0x00000000


	//----- nvinfo : EIATTR_MIN_STACK_SIZE
	.align		4
.L_133:
        /*0324*/ 	.byte	0x04, 0x12
        /*0326*/ 	.short	(.L_135 - .L_134)
	.align		4
.L_134:
        /*0328*/ 	.word	index@(_ZN8pygpukit3ops2nn24rope_f16_f32table_kernelEP6__halfS3_PKfS5_iiii)
        /*032c*/ 	.word	0x00000000


	//----- nvinfo : EIATTR_MIN_STACK_SIZE
	.align		4
.L_135:
        /*0330*/ 	.byte	0x04, 0x12
        /*0332*/ 	.short	(.L_137 - .L_136)
	.align		4
.L_136:
        /*0334*/ 	.word	index@(_ZN8pygpukit3ops2nn25rope_bf16_f32table_kernelEP13__nv_bfloat16S3_PKfS5_iiii)
        /*0338*/ 	.word	0x00000000


	//----- nvinfo : EIATTR_MIN_STACK_SIZE
	.align		4
.L_137:
        /*033c*/ 	.byte	0x04, 0x12
        /*033e*/ 	.short	(.L_139 - .L_138)
	.align		4
.L_138:
        /*0340*/ 	.word	index@(_ZN8pygpukit3ops2nn16rope_bf16_kernelEP13__nv_bfloat16S3_PKS2_S5_iiii)
        /*0344*/ 	.word	0x00000000


	//----- nvinfo : EIATTR_MIN_STACK_SIZE
	.align		4
.L_139:
        /*0348*/ 	.byte	0x04, 0x12
        /*034a*/ 	.short	(.L_141 - .L_140)
	.align		4
.L_140:
        /*034c*/ 	.word	index@(_ZN8pygpukit3ops2nn15rope_f16_kernelEP6__halfS3_PKS2_S5_iiii)
        /*0350*/ 	.word	0x00000000


	//----- nvinfo : EIATTR_MIN_STACK_SIZE
	.align		4
.L_141:
        /*0354*/ 	.byte	0x04, 0x12
        /*0356*/ 	.short	(.L_143 - .L_142)
	.align		4
.L_142:
        /*0358*/ 	.word	index@(_ZN8pygpukit3ops2nn15rope_f32_kernelEPfS2_PKfS4_iiii)
        /*035c*/ 	.word	0x00000000


	//----- nvinfo : EIATTR_MIN_STACK_SIZE
	.align		4
.L_143:
        /*0360*/ 	.byte	0x04, 0x12
        /*0362*/ 	.short	(.L_145 - .L_144)
	.align		4
.L_144:
        /*0364*/ 	.word	index@(_ZN8pygpukit3ops2nn20bias_add_bf16_kernelEP13__nv_bfloat16PKS2_mm)
        /*0368*/ 	.word	0x00000000


	//----- nvinfo : EIATTR_MIN_STACK_SIZE
	.align		4
.L_145:
        /*036c*/ 	.byte	0x04, 0x12
        /*036e*/ 	.short	(.L_147 - .L_146)
	.align		4
.L_146:
        /*0370*/ 	.word	index@(_ZN8pygpukit3ops2nn19bias_add_f16_kernelEP6__halfPKS2_mm)
        /*0374*/ 	.word	0x00000000


	//----- nvinfo : EIATTR_MIN_STACK_SIZE
	.align		4
.L_147:
        /*0378*/ 	.byte	0x04, 0x12
        /*037a*/ 	.short	(.L_149 - .L_148)
	.align		4
.L_148:
        /*037c*/ 	.word	index@(_ZN8pygpukit3ops2nn19bias_add_f64_kernelEPdPKdmm)
        /*0380*/ 	.word	0x00000000


	//----- nvinfo : EIATTR_MIN_STACK_SIZE
	.align		4
.L_149:
        /*0384*/ 	.byte	0x04, 0x12
        /*0386*/ 	.short	(.L_151 - .L_150)
	.align		4
.L_150:
        /*0388*/ 	.word	index@(_ZN8pygpukit3ops2nn19bias_add_f32_kernelEPfPKfmm)
        /*038c*/ 	.word	0x00000000
.L_151:


//--------------------- .nv.compat                --------------------------
	.section	.nv.compat,"",@"SHT_CUDA_COMPAT_INFO"
	.align	4
        /*0000*/ 	.byte	0x02, 0x09, 0x00, 0x00, 0x02, 0x02, 0x01, 0x00, 0x02, 0x05, 0x05, 0x00, 0x03, 0x07, 0x01, 0x01
        /*0010*/ 	.byte	0x02, 0x03, 0x00, 0x00, 0x02, 0x06, 0x01, 0x00, 0x04, 0x0b, 0x08, 0x00, 0x01, 0x00, 0x00, 0x00
        /*0020*/ 	.byte	0x00, 0x00, 0x00, 0x00


//--------------------- .nv.info._ZN8pygpukit3ops2nn22cast_f16_to_f32_kernelEPK6__halfPfm --------------------------
	.section	.nv.info._ZN8pygpukit3ops2nn22cast_f16_to_f32_kernelEPK6__halfPfm,"",@"SHT_CUDA_INFO"
	.sectionflags	@""
	.align	4


	//----- nvinfo : EIATTR_CUDA_API_VERSION
	.align		4
        /*0000*/ 	.byte	0x04, 0x37
        /*0002*/ 	.short	(.L_153 - .L_152)
.L_152:
        /*0004*/ 	.word	0x00000082


	//----- nvinfo : EIATTR_KPARAM_INFO
	.align		4
.L_153:
        /*0008*/ 	.byte	0x04, 0x17
        /*000a*/ 	.short	(.L_155 - .L_154)
.L_154:
        /*000c*/ 	.word	0x00000000
        /*0010*/ 	.short	0x0002
        /*0012*/ 	.short	0x0010
        /*0014*/ 	.byte	0x00, 0xf0, 0x21, 0x00


	//----- nvinfo : EIATTR_KPARAM_INFO
	.align		4
.L_155:
        /*0018*/ 	.byte	0x04, 0x17
        /*001a*/ 	.short	(.L_157 - .L_156)
.L_156:
        /*001c*/ 	.word	0x00000000
        /*0020*/ 	.short	0x0001
        /*0022*/ 	.short	0x0008
        /*0024*/ 	.byte	0x00, 0xf5, 0x21, 0x00


	//----- nvinfo : EIATTR_KPARAM_INFO
	.align		4
.L_157:
        /*0028*/ 	.byte	0x04, 0x17
        /*002a*/ 	.short	(.L_159 - .L_158)
.L_158:
        /*002c*/ 	.word	0x00000000
        /*0030*/ 	.short	0x0000
        /*0032*/ 	.short	0x0000
        /*0034*/ 	.byte	0x00, 0xf5, 0x21, 0x00


	//----- nvinfo : EIATTR_SPARSE_MMA_MASK
	.align		4
.L_159:
        /*0038*/ 	.byte	0x03, 0x50
        /*003a*/ 	.short	0x0000


	//----- nvinfo : EIATTR_MAXREG_COUNT
	.align		4
        /*003c*/ 	.byte	0x03, 0x1b
        /*003e*/ 	.short	0x00ff


	//----- nvinfo : EIATTR_MERCURY_ISA_VERSION
	.align		4
        /*0040*/ 	.byte	0x03, 0x5f
        /*0042*/ 	.short	0x0101


	//----- nvinfo : EIATTR_VRC_CTA_INIT_COUNT
	.align		4
        /*0044*/ 	.byte	0x02, 0x4a
	.zero		1
	.zero		1


	//----- nvinfo : EIATTR_EXIT_INSTR_OFFSETS
	.align		4
        /*0048*/ 	.byte	0x04, 0x1c
        /*004a*/ 	.short	(.L_161 - .L_160)


	//   ....[0]....
.L_160:
        /*004c*/ 	.word	0x00000080


	//   ....[1]....
        /*0050*/ 	.word	0x00000120


	//----- nvinfo : EIATTR_CBANK_PARAM_SIZE
	.align		4
.L_161:
        /*0054*/ 	.byte	0x03, 0x19
        /*0056*/ 	.short	0x0018


	//----- nvinfo : EIATTR_PARAM_CBANK
	.align		4
        /*0058*/ 	.byte	0x04, 0x0a
        /*005a*/ 	.short	(.L_163 - .L_162)
	.align		4
.L_162:
        /*005c*/ 	.word	index@(.nv.constant0._ZN8pygpukit3ops2nn22cast_f16_to_f32_kernelEPK6__halfPfm)
        /*0060*/ 	.short	0x0380
        /*0062*/ 	.short	0x0018


	//----- nvinfo : EIATTR_SW_WAR
	.align		4
.L_163:
        /*0064*/ 	.byte	0x04, 0x36
        /*0066*/ 	.short	(.L_165 - .L_164)
.L_164:
        /*0068*/ 	.word	0x00000008
.L_165:


//--------------------- .nv.info._ZN8pygpukit3ops2nn23cast_bf16_to_f32_kernelEPK13__nv_bfloat16Pfm --------------------------
	.section	.nv.info._ZN8pygpukit3ops2nn23cast_bf16_to_f32_kernelEPK13__nv_bfloat16Pfm,"",@"SHT_CUDA_INFO"
	.sectionflags	@""
	.align	4


	//----- nvinfo : EIATTR_CUDA_API_VERSION
	.align		4
        /*0000*/ 	.byte	0x04, 0x37
        /*0002*/ 	.short	(.L_167 - .L_166)
.L_166:
        /*0004*/ 	.word	0x00000082


	//----- nvinfo : EIATTR_KPARAM_INFO
	.align		4
.L_167:
        /*0008*/ 	.byte	0x04, 0x17
        /*000a*/ 	.short	(.L_169 - .L_168)
.L_168:
        /*000c*/ 	.word	0x00000000
        /*0010*/ 	.short	0x0002
        /*0012*/ 	.short	0x0010
        /*0014*/ 	.byte	0x00, 0xf0, 0x21, 0x00


	//----- nvinfo : EIATTR_KPARAM_INFO
	.align		4
.L_169:
        /*0018*/ 	.byte	0x04, 0x17
        /*001a*/ 	.short	(.L_171 - .L_170)
.L_170:
        /*001c*/ 	.word	0x00000000
        /*0020*/ 	.short	0x0001
        /*0022*/ 	.short	0x0008
        /*0024*/ 	.byte	0x00, 0xf5, 0x21, 0x00


	//----- nvinfo : EIATTR_KPARAM_INFO
	.align		4
.L_171:
        /*0028*/ 	.byte	0x04, 0x17
        /*002a*/ 	.short	(.L_173 - .L_172)
.L_172:
        /*002c*/ 	.word	0x00000000
        /*0030*/ 	.short	0x0000
        /*0032*/ 	.short	0x0000
        /*0034*/ 	.byte	0x00, 0xf5, 0x21, 0x00


	//----- nvinfo : EIATTR_SPARSE_MMA_MASK
	.align		4
.L_173:
        /*0038*/ 	.byte	0x03, 0x50
        /*003a*/ 	.short	0x0000


	//----- nvinfo : EIATTR_MAXREG_COUNT
	.align		4
        /*003c*/ 	.byte	0x03, 0x1b
        /*003e*/ 	.short	0x00ff


	//----- nvinfo : EIATTR_MERCURY_ISA_VERSION
	.align		4
        /*0040*/ 	.byte	0x03, 0x5f
        /*0042*/ 	.short	0x0101


	//----- nvinfo : EIATTR_VRC_CTA_INIT_COUNT
	.align		4
        /*0044*/ 	.byte	0x02, 0x4a
	.zero		1
	.zero		1


	//----- nvinfo : EIATTR_EXIT_INSTR_OFFSETS
	.align		4
        /*0048*/ 	.byte	0x04, 0x1c
        /*004a*/ 	.short	(.L_175 - .L_174)


	//   ....[0]....
.L_174:
        /*004c*/ 	.word	0x00000080


	//   ....[1]....
        /*0050*/ 	.word	0x00000120


	//----- nvinfo : EIATTR_CBANK_PARAM_SIZE
	.align		4
.L_175:
        /*0054*/ 	.byte	0x03, 0x19
        /*0056*/ 	.short	0x0018


	//----- nvinfo : EIATTR_PARAM_CBANK
	.align		4
        /*0058*/ 	.byte	0x04, 0x0a
        /*005a*/ 	.short	(.L_177 - .L_176)
	.align		4
.L_176:
        /*005c*/ 	.word	index@(.nv.constant0._ZN8pygpukit3ops2nn23cast_bf16_to_f32_kernelEPK13__nv_bfloat16Pfm)
        /*0060*/ 	.short	0x0380
        /*0062*/ 	.short	0x0018


	//----- nvinfo : EIATTR_SW_WAR
	.align		4
.L_177:
        /*0064*/ 	.byte	0x04, 0x36
        /*0066*/ 	.short	(.L_179 - .L_178)
.L_178:
        /*0068*/ 	.word	0x00000008
.L_179:


//--------------------- .nv.info._ZN8pygpukit3ops2nn22cast_f32_to_f16_kernelEPKfP6__halfm --------------------------
	.section	.nv.info._ZN8pygpukit3ops2nn22cast_f32_to_f16_kernelEPKfP6__halfm,"",@"SHT_CUDA_INFO"
	.sectionflags	@""
	.align	4


	//----- nvinfo : EIATTR_CUDA_API_VERSION
	.align		4
        /*0000*/ 	.byte	0x04, 0x37
        /*0002*/ 	.short	(.L_181 - .L_180)
.L_180:
        /*0004*/ 	.word	0x00000082


	//----- nvinfo : EIATTR_KPARAM_INFO
	.align		4
.L_181:
        /*0008*/ 	.byte	0x04, 0x17
        /*000a*/ 	.short	(.L_183 - .L_182)
.L_182:
        /*000c*/ 	.word	0x00000000
        /*0010*/ 	.short	0x0002
        /*0012*/ 	.short	0x0010
        /*0014*/ 	.byte	0x00, 0xf0, 0x21, 0x00


	//----- nvinfo : EIATTR_KPARAM_INFO
	.align		4
.L_183:
        /*0018*/ 	.byte	0x04, 0x17
        /*001a*/ 	.short	(.L_185 - .L_184)
.L_184:
        /*001c*/ 	.word	0x00000000
        /*0020*/ 	.short	0x0001
        /*0022*/ 	.short	0x0008
        /*0024*/ 	.byte	0x00, 0xf5, 0x21, 0x00


	//----- nvinfo : EIATTR_KPARAM_INFO
	.align		4
.L_185:
        /*0028*/ 	.byte	0x04, 0x17
        /*002a*/ 	.short	(.L_187 - .L_186)
.L_186:
        /*002c*/ 	.word	0x00000000
        /*0030*/ 	.short	0x0000
        /*0032*/ 	.short	0x0000
        /*0034*/ 	.byte	0x00, 0xf5, 0x21, 0x00


	//----- nvinfo : EIATTR_SPARSE_MMA_MASK
	.align		4
.L_187:
        /*0038*/ 	.byte	0x03, 0x50
        /*003a*/ 	.short	0x0000


	//----- nvinfo : EIATTR_MAXREG_COUNT
	.align		4
        /*003c*/ 	.byte	0x03, 0x1b
        /*003e*/ 	.short	0x00ff


	//----- nvinfo : EIATTR_MERCURY_ISA_VERSION
	.align		4
        /*0040*/ 	.byte	0x03, 0x5f
        /*0042*/ 	.short	0x0101


	//----- nvinfo : EIATTR_VRC_CTA_INIT_COUNT
	.align		4
        /*0044*/ 	.byte	0x02, 0x4a
	.zero		1
	.zero		1


	//----- nvinfo : EIATTR_EXIT_INSTR_OFFSETS
	.align		4
        /*0048*/ 	.byte	0x04, 0x1c
        /*004a*/ 	.short	(.L_189 - .L_188)


	//   ....[0]....
.L_188:
        /*004c*/ 	.word	0x00000080


	//   ....[1]....
        /*0050*/ 	.word	0x00000120


	//----- nvinfo : EIATTR_CBANK_PARAM_SIZE
	.align		4
.L_189:
        /*0054*/ 	.byte	0x03, 0x19
        /*0056*/ 	.short	0x0018


	//----- nvinfo : EIATTR_PARAM_CBANK
	.align		4
        /*0058*/ 	.byte	0x04, 0x0a
        /*005a*/ 	.short	(.L_191 - .L_190)
	.align		4
.L_190:
        /*005c*/ 	.word	index@(.nv.constant0._ZN8pygpukit3ops2nn22cast_f32_to_f16_kernelEPKfP6__halfm)
        /*0060*/ 	.short	0x0380
        /*0062*/ 	.short	0x0018


	//----- nvinfo : EIATTR_SW_WAR
	.align		4
.L_191:
        /*0064*/ 	.byte	0x04, 0x36
        /*0066*/ 	.short	(.L_193 - .L_192)
.L_192:
        /*0068*/ 	.word	0x00000008
.L_193:


//--------------------- .nv.info._ZN8pygpukit3ops2nn23cast_f32_to_bf16_kernelEPKfP13__nv_bfloat16m --------------------------
	.section	.nv.info._ZN8pygpukit3ops2nn23cast_f32_to_bf16_kernelEPKfP13__nv_bfloat16m,"",@"SHT_CUDA_INFO"
	.sectionflags	@""
	.align	4


	//----- nvinfo : EIATTR_CUDA_API_VERSION
	.align		4
        /*0000*/ 	.byte	0x04, 0x37
        /*0002*/ 	.short	(.L_195 - .L_194)
.L_194:
        /*0004*/ 	.word	0x00000082


	//----- nvinfo : EIATTR_KPARAM_INFO
	.align		4
.L_195:
        /*0008*/ 	.byte	0x04, 0x17
        /*000a*/ 	.short	(.L_197 - .L_196)
.L_196:
        /*000c*/ 	.word	0x00000000
        /*0010*/ 	.short	0x0002
        /*0012*/ 	.short	0x0010
        /*0014*/ 	.byte	0x00, 0xf0, 0x21, 0x00


	//----- nvinfo : EIATTR_KPARAM_INFO
	.align		4
.L_197:
        /*0018*/ 	.byte	0x04, 0x17
        /*001a*/ 	.short	(.L_199 - .L_198)
.L_198:
        /*001c*/ 	.word	0x00000000
        /*0020*/ 	.short	0x0001
        /*0022*/ 	.short	0x0008
        /*0024*/ 	.byte	0x00, 0xf5, 0x21, 0x00


	//----- nvinfo : EIATTR_KPARAM_INFO
	.align		4
.L_199:
        /*0028*/ 	.byte	0x04, 0x17
        /*002a*/ 	.short	(.L_201 - .L_200)
.L_200:
        /*002c*/ 	.word	0x00000000
        /*0030*/ 	.short	0x0000
        /*0032*/ 	.short	0x0000
        /*0034*/ 	.byte	0x00, 0xf5, 0x21, 0x00


	//----- nvinfo : EIATTR_SPARSE_MMA_MASK
	.align		4
.L_201:
        /*0038*/ 	.byte	0x03, 0x50
        /*003a*/ 	.short	0x0000


	//----- nvinfo : EIATTR_MAXREG_COUNT
	.align		4
        /*003c*/ 	.byte	0x03, 0x1b
        /*003e*/ 	.short	0x00ff


	//----- nvinfo : EIATTR_MERCURY_ISA_VERSION
	.align		4
        /*0040*/ 	.byte	0x03, 0x5f
        /*0042*/ 	.short	0x0101


	//----- nvinfo : EIATTR_VRC_CTA_INIT_COUNT
	.align		4
        /*0044*/ 	.byte	0x02, 0x4a
	.zero		1
	.zero		1


	//----- nvinfo : EIATTR_EXIT_INSTR_OFFSETS
	.align		4
        /*0048*/ 	.byte	0x04, 0x1c
        /*004a*/ 	.short	(.L_203 - .L_202)


	//   ....[0]....
.L_202:
        /*004c*/ 	.word	0x00000080


	//   ....[1]....
        /*0050*/ 	.word	0x00000120


	//----- nvinfo : EIATTR_CBANK_PARAM_SIZE
	.align		4
.L_203:
        /*0054*/ 	.byte	0x03, 0x19
        /*0056*/ 	.short	0x0018


	//----- nvinfo : EIATTR_PARAM_CBANK
	.align		4
        /*0058*/ 	.byte	0x04, 0x0a
        /*005a*/ 	.short	(.L_205 - .L_204)
	.align		4
.L_204:
        /*005c*/ 	.word	index@(.nv.constant0._ZN8pygpukit3ops2nn23cast_f32_to_bf16_kernelEPKfP13__nv_bfloat16m)
        /*0060*/ 	.short	0x0380
        /*0062*/ 	.short	0x0018


	//----- nvinfo : EIATTR_SW_WAR
	.align		4
.L_205:
        /*0064*/ 	.byte	0x04, 0x36
        /*0066*/ 	.short	(.L_207 - .L_206)
.L_206:
        /*0068*/ 	.word	0x00000008
.L_207:


//--------------------- .nv.info._ZN8pygpukit3ops2nn27split_qkv_batch_bf16_kernelEPK13__nv_bfloat16PS2_S5_S5_iiii --------------------------
	.section	.nv.info._ZN8pygpukit3ops2nn27split_qkv_batch_bf16_kernelEPK13__nv_bfloat16PS2_S5_S5_iiii,"",@"SHT_CUDA_INFO"
	.sectionflags	@""
	.align	4


	//----- nvinfo : EIATTR_CUDA_API_VERSION
	.align		4
        /*0000*/ 	.byte	0x04, 0x37
        /*0002*/ 	.short	(.L_209 - .L_208)
.L_208:
        /*0004*/ 	.word	0x00000082


	//----- nvinfo : EIATTR_KPARAM_INFO
	.align		4
.L_209:
        /*0008*/ 	.byte	0x04, 0x17
        /*000a*/ 	.short	(.L_211 - .L_210)
.L_210:
        /*000c*/ 	.word	0x00000000
        /*0010*/ 	.short	0x0007
        /*0012*/ 	.short	0x002c
        /*0014*/ 	.byte	0x00, 0xf0, 0x11, 0x00


	//----- nvinfo : EIATTR_KPARAM_INFO
	.align		4
.L_211:
        /*0018*/ 	.byte	0x04, 0x17
        /*001a*/ 	.short	(.L_213 - .L_212)
.L_212:
        /*001c*/ 	.word	0x00000000
        /*0020*/ 	.short	0x0006
        /*0022*/ 	.short	0x0028
        /*0024*/ 	.byte	0x00, 0xf0, 0x11, 0x00


	//----- nvinfo : EIATTR_KPARAM_INFO
	.align		4
.L_213:
        /*0028*/ 	.byte	0x04, 0x17
        /*002a*/ 	.short	(.L_215 - .L_214)
.L_214:
        /*002c*/ 	.word	0x00000000
        /*0030*/ 	.short	0x0005
        /*0032*/ 	.short	0x0024
        /*0034*/ 	.byte	0x00, 0xf0, 0x11, 0x00


	//----- nvinfo : EIATTR_KPARAM_INFO
	.align		4
.L_215:
        /*0038*/ 	.byte	0x04, 0x17
        /*003a*/ 	.short	(.L_217 - .L_216)
.L_216:
        /*003c*/ 	.word	0x00000000
        /*0040*/ 	.short	0x0004
        /*0042*/ 	.short	0x0020
        /*0044*/ 	.byte	0x00, 0xf0, 0x11, 0x00


	//----- nvinfo : EIATTR_KPARAM_INFO
	.align		4
.L_217:
        /*0048*/ 	.byte	0x04, 0x17
        /*004a*/ 	.short	(.L_219 - .L_218)
.L_218:
        /*004c*/ 	.word	0x00000000
        /*0050*/ 	.short	0x0003
        /*0052*/ 	.short	0x0018
        /*0054*/ 	.byte	0x00, 0xf5, 0x21, 0x00


	//----- nvinfo : EIATTR_KPARAM_INFO
	.align		4
.L_219:
        /*0058*/ 	.byte	0x04, 0x17
        /*005a*/ 	.short	(.L_221 - .L_220)
.L_220:
        /*005c*/ 	.word	0x00000000
        /*0060*/ 	.short	0x0002
        /*0062*/ 	.short	0x0010
        /*0064*/ 	.byte	0x00, 0xf5, 0x21, 0x00


	//----- nvinfo : EIATTR_KPARAM_INFO
	.align		4
.L_221:
        /*0068*/ 	.byte	0x04, 0x17
        /*006a*/ 	.short	(.L_223 - .L_222)
.L_222:
        /*006c*/ 	.word	0x00000000
        /*0070*/ 	.short	0x0001
        /*0072*/ 	.short	0x0008
        /*0074*/ 	.byte	0x00, 0xf5, 0x21, 0x00


	//----- nvinfo : EIATTR_KPARAM_INFO
	.align		4
.L_223:
        /*0078*/ 	.byte	0x04, 0x17
        /*007a*/ 	.short	(.L_225 - .L_224)
.L_224:
        /*007c*/ 	.word	0x00000000
        /*0080*/ 	.short	0x0000
        /*0082*/ 	.short	0x0000
        /*0084*/ 	.byte	0x00, 0xf5, 0x21, 0x00


	//----- nvinfo : EIATTR_SPARSE_MMA_MASK
	.align		4
.L_225:
        /*0088*/ 	.byte	0x03, 0x50
        /*008a*/ 	.short	0x0000


	//----- nvinfo : EIATTR_MAXREG_COUNT
	.align		4
        /*008c*/ 	.byte	0x03, 0x1b
        /*008e*/ 	.short	0x00ff


	//----- nvinfo : EIATTR_MERCURY_ISA_VERSION
	.align		4
        /*0090*/ 	.byte	0x03, 0x5f
        /*0092*/ 	.short	0x0101


	//----- nvinfo : EIATTR_VRC_CTA_INIT_COUNT
	.align		4
        /*0094*/ 	.byte	0x02, 0x4a
	.zero		1
	.zero		1


	//----- nvinfo : EIATTR_EXIT_INSTR_OFFSETS
	.align		4
        /*0098*/ 	.byte	0x04, 0x1c
        /*009a*/ 	.short	(.L_227 - .L_226)


	//   ....[0]....
.L_226:
        /*009c*/ 	.word	0x000000b0


	//   ....[1]....
        /*00a0*/ 	.word	0x000002f0


	//   ....[2]....
        /*00a4*/ 	.word	0x00000360


	//   ....[3]....
        /*00a8*/ 	.word	0x000003c0


	//----- nvinfo : EIATTR_CBANK_PARAM_SIZE
	.align		4
.L_227:
        /*00ac*/ 	.byte	0x03, 0x19
        /*00ae*/ 	.short	0x0030


	//----- nvinfo : EIATTR_PARAM_CBANK
	.align		4
        /*00b0*/ 	.byte	0x04, 0x0a
        /*00b2*/ 	.short	(.L_229 - .L_228)
	.align		4
.L_228:
        /*00b4*/ 	.word	index@(.nv.constant0._ZN8pygpukit3ops2nn27split_qkv_batch_bf16_kernelEPK13__nv_bfloat16PS2_S5_S5_iiii)
        /*00b8*/ 	.short	0x0380
        /*00ba*/ 	.short	0x0030


	//----- nvinfo : EIATTR_SW_WAR
	.align		4
.L_229:
        /*00bc*/ 	.byte	0x04, 0x36
        /*00be*/ 	.short	(.L_231 - .L_230)
.L_230:
        /*00c0*/ 	.word	0x00000008
.L_231:


//--------------------- .nv.info._ZN8pygpukit3ops2nn26split_qkv_batch_f32_kernelEPKfPfS4_S4_iiii --------------------------
	.section	.nv.info._ZN8pygpukit3ops2nn26split_qkv_batch_f32_kernelEPKfPfS4_S4_iiii,"",@"SHT_CUDA_INFO"
	.sectionflags	@""
	.align	4


	//----- nvinfo : EIATTR_CUDA_API_VERSION
	.align		4
        /*0000*/ 	.byte	0x04, 0x37
        /*0002*/ 	.short	(.L_233 - .L_232)
.L_232:
        /*0004*/ 	.word	0x00000082


	//----- nvinfo : EIATTR_KPARAM_INFO
	.align		4
.L_233:
        /*0008*/ 	.byte	0x04, 0x17
        /*000a*/ 	.short	(.L_235 - .L_234)
.L_234:
        /*000c*/ 	.word	0x00000000
        /*0010*/ 	.short	0x0007
        /*0012*/ 	.short	0x002c
        /*0014*/ 	.byte	0x00, 0xf0, 0x11, 0x00


	//----- nvinfo : EIATTR_KPARAM_INFO
	.align		4
.L_235:
        /*0018*/ 	.byte	0x04, 0x17
        /*001a*/ 	.short	(.L_237 - .L_236)
.L_236:
        /*001c*/ 	.word	0x00000000
        /*0020*/ 	.short	0x0006
        /*0022*/ 	.short	0x0028
        /*0024*/ 	.byte	0x00, 0xf0, 0x11, 0x00


	//----- nvinfo : EIATTR_KPARAM_INFO
	.align		4
.L_237:
        /*0028*/ 	.byte	0x04, 0x17
        /*002a*/ 	.short	(.L_239 - .L_238)
.L_238:
        /*002c*/ 	.word	0x00000000
        /*0030*/ 	.short	0x0005
        /*0032*/ 	.short	0x0024
        /*0034*/ 	.byte	0x00, 0xf0, 0x11, 0x00


	//----- nvinfo : EIATTR_KPARAM_INFO
	.align		4
.L_239:
        /*0038*/ 	.byte	0x04, 0x17
        /*003a*/ 	.short	(.L_241 - .L_240)
.L_240:
        /*003c*/ 	.word	0x00000000
        /*0040*/ 	.short	0x0004
        /*0042*/ 	.short	0x0020
        /*0044*/ 	.byte	0x00, 0xf0, 0x11, 0x00


	//----- nvinfo : EIATTR_KPARAM_INFO
	.align		4
.L_241:
        /*0048*/ 	.byte	0x04, 0x17
        /*004a*/ 	.short	(.L_243 - .L_242)
.L_242:
        /*004c*/ 	.word	0x00000000
        /*0050*/ 	.short	0x0003
        /*0052*/ 	.short	0x0018
        /*0054*/ 	.byte	0x00, 0xf5, 0x21, 0x00


	//----- nvinfo : EIATTR_KPARAM_INFO
	.align		4
.L_243:
        /*0058*/ 	.byte	0x04, 0x17
        /*005a*/ 	.short	(.L_245 - .L_244)
.L_244:
        /*005c*/ 	.word	0x00000000
        /*0060*/ 	.short	0x0002
        /*0062*/ 	.short	0x0010
        /*0064*/ 	.byte	0x00, 0xf5, 0x21, 0x00


	//----- nvinfo : EIATTR_KPARAM_INFO
	.align		4
.L_245:
        /*0068*/ 	.byte	0x04, 0x17
        /*006a*/ 	.short	(.L_247 - .L_246)
.L_246:
        /*006c*/ 	.word	0x00000000
        /*0070*/ 	.short	0x0001
        /*0072*/ 	.short	0x0008
        /*0074*/ 	.byte	0x00, 0xf5, 0x21, 0x00


	//----- nvinfo : EIATTR_KPARAM_INFO
	.align		4
.L_247:
        /*0078*/ 	.byte	0x04, 0x17
        /*007a*/ 	.short	(.L_249 - .L_248)
.L_248:
        /*007c*/ 	.word	0x00000000
        /*0080*/ 	.short	0x0000
        /*0082*/ 	.short	0x0000
        /*0084*/ 	.byte	0x00, 0xf5, 0x21, 0x00


	//----- nvinfo : EIATTR_SPARSE_MMA_MASK
	.align		4
.L_249:
        /*0088*/ 	.byte	0x03, 0x50
        /*008a*/ 	.short	0x0000


	//----- nvinfo : EIATTR_MAXREG_COUNT
	.align		4
        /*008c*/ 	.byte	0x03, 0x1b
        /*008e*/ 	.short	0x00ff


	//----- nvinfo : EIATTR_MERCURY_ISA_VERSION
	.align		4
        /*0090*/ 	.byte	0x03, 0x5f
        /*0092*/ 	.short	0x0101


	//----- nvinfo : EIATTR_VRC_CTA_INIT_COUNT
	.align		4
        /*0094*/ 	.byte	0x02, 0x4a
	.zero		1
	.zero		1


	//----- nvinfo : EIATTR_EXIT_INSTR_OFFSETS
	.align		4
        /*0098*/ 	.byte	0x04, 0x1c
        /*009a*/ 	.short	(.L_251 - .L_250)


	//   ....[0]....
.L_250:
        /*009c*/ 	.word	0x000000b0


	//   ....[1]....
        /*00a0*/ 	.word	0x000002f0


	//   ....[2]....
        /*00a4*/ 	.word	0x00000360


	//   ....[3]....
        /*00a8*/ 	.word	0x000003c0


	//----- nvinfo : EIATTR_CBANK_PARAM_SIZE
	.align		4
.L_251:
        /*00ac*/ 	.byte	0x03, 0x19
        /*00ae*/ 	.short	0x0030


	//----- nvinfo : EIATTR_PARAM_CBANK
	.align		4
        /*00b0*/ 	.byte	0x04, 0x0a
        /*00b2*/ 	.short	(.L_253 - .L_252)
	.align		4
.L_252:
        /*00b4*/ 	.word	index@(.nv.constant0._ZN8pygpukit3ops2nn26split_qkv_batch_f32_kernelEPKfPfS4_S4_iiii)
        /*00b8*/ 	.short	0x0380
        /*00ba*/ 	.short	0x0030


	//----- nvinfo : EIATTR_SW_WAR
	.align		4
.L_253:
        /*00bc*/ 	.byte	0x04, 0x36
        /*00be*/ 	.short	(.L_255 - .L_254)
.L_254:
        /*00c0*/ 	.word	0x00000008
.L_255:


//--------------------- .nv.info._ZN8pygpukit3ops2nn26split_qkv_batch_f16_kernelEPK6__halfPS2_S5_S5_iiii --------------------------
	.section	.nv.info._ZN8pygpukit3ops2nn26split_qkv_batch_f16_kernelEPK6__halfPS2_S5_S5_iiii,"",@"SHT_CUDA_INFO"
	.sectionflags	@""
	.align	4


	//----- nvinfo : EIATTR_CUDA_API_VERSION
	.align		4
        /*0000*/ 	.byte	0x04, 0x37
        /*0002*/ 	.short	(.L_257 - .L_256)
.L_256:
        /*0004*/ 	.word	0x00000082


	//----- nvinfo : EIATTR_KPARAM_INFO
	.align		4
.L_257:
        /*0008*/ 	.byte	0x04, 0x17
        /*000a*/ 	.short	(.L_259 - .L_258)
.L_258:
        /*000c*/ 	.word	0x00000000
        /*0010*/ 	.short	0x0007
        /*0012*/ 	.short	0x002c
        /*0014*/ 	.byte	0x00, 0xf0, 0x11, 0x00


	//----- nvinfo : EIATTR_KPARAM_INFO
	.align		4
.L_259:
        /*0018*/ 	.byte	0x04, 0x17
        /*001a*/ 	.short	(.L_261 - .L_260)
.L_260:
        /*001c*/ 	.word	0x00000000
        /*0020*/ 	.short	0x0006
        /*0022*/ 	.short	0x0028
        /*0024*/ 	.byte	0x00, 0xf0, 0x11, 0x00


	//----- nvinfo : EIATTR_KPARAM_INFO
	.align		4
.L_261:
        /*0028*/ 	.byte	0x04, 0x17
        /*002a*/ 	.short	(.L_263 - .L_262)
.L_262:
        /*002c*/ 	.word	0x00000000
        /*0030*/ 	.short	0x0005
        /*0032*/ 	.short	0x0024
        /*0034*/ 	.byte	0x00, 0xf0, 0x11, 0x00


	//----- nvinfo : EIATTR_KPARAM_INFO
	.align		4
.L_263:
        /*0038*/ 	.byte	0x04, 0x17
        /*003a*/ 	.short	(.L_265 - .L_264)
.L_264:
        /*003c*/ 	.word	0x00000000
        /*0040*/ 	.short	0x0004
        /*0042*/ 	.short	0x0020
        /*0044*/ 	.byte	0x00, 0xf0, 0x11, 0x00


	//----- nvinfo : EIATTR_KPARAM_INFO
	.align		4
.L_265:
        /*0048*/ 	.byte	0x04, 0x17
        /*004a*/ 	.short	(.L_267 - .L_266)
.L_266:
        /*004c*/ 	.word	0x00000000
        /*0050*/ 	.short	0x0003
        /*0052*/ 	.short	0x0018
        /*0054*/ 	.byte	0x00, 0xf5, 0x21, 0x00


	//----- nvinfo : EIATTR_KPARAM_INFO
	.align		4
.L_267:
        /*0058*/ 	.byte	0x04, 0x17
        /*005a*/ 	.short	(.L_269 - .L_268)
.L_268:
        /*005c*/ 	.word	0x00000000
        /*0060*/ 	.short	0x0002
        /*0062*/ 	.short	0x0010
        /*0064*/ 	.byte	0x00, 0xf5, 0x21, 0x00


	//----- nvinfo : EIATTR_KPARAM_INFO
	.align		4
.L_269:
        /*0068*/ 	.byte	0x04, 0x17
        /*006a*/ 	.short	(.L_271 - .L_270)
.L_270:
        /*006c*/ 	.word	0x00000000
        /*0070*/ 	.short	0x0001
        /*0072*/ 	.short	0x0008
        /*0074*/ 	.byte	0x00, 0xf5, 0x21, 0x00


	//----- nvinfo : EIATTR_KPARAM_INFO
	.align		4
.L_271:
        /*0078*/ 	.byte	0x04, 0x17
        /*007a*/ 	.short	(.L_273 - .L_272)
.L_272:
        /*007c*/ 	.word	0x00000000
        /*0080*/ 	.short	0x0000
        /*0082*/ 	.short	0x0000
        /*0084*/ 	.byte	0x00, 0xf5, 0x21, 0x00


	//----- nvinfo : EIATTR_SPARSE_MMA_MASK
	.align		4
.L_273:
        /*0088*/ 	.byte	0x03, 0x50
        /*008a*/ 	.short	0x0000


	//----- nvinfo : EIATTR_MAXREG_COUNT
	.align		4
        /*008c*/ 	.byte	0x03, 0x1b
        /*008e*/ 	.short	0x00ff


	//----- nvinfo : EIATTR_MERCURY_ISA_VERSION
	.align		4
        /*0090*/ 	.byte	0x03, 0x5f
        /*0092*/ 	.short	0x0101


	//----- nvinfo : EIATTR_VRC_CTA_INIT_COUNT
	.align		4
        /*0094*/ 	.byte	0x02, 0x4a
	.zero		1
	.zero		1


	//----- nvinfo : EIATTR_EXIT_INSTR_OFFSETS
	.align		4
        /*0098*/ 	.byte	0x04, 0x1c
        /*009a*/ 	.short	(.L_275 - .L_274)


	//   ....[0]....
.L_274:
        /*009c*/ 	.word	0x000000b0


	//   ....[1]....
        /*00a0*/ 	.word	0x000002f0


	//   ....[2]....
        /*00a4*/ 	.word	0x00000360


	//   ....[3]....
        /*00a8*/ 	.word	0x000003c0


	//----- nvinfo : EIATTR_CBANK_PARAM_SIZE
	.align		4
.L_275:
        /*00ac*/ 	.byte	0x03, 0x19
        /*00ae*/ 	.short	0x0030


	//----- nvinfo : EIATTR_PARAM_CBANK
	.align		4
        /*00b0*/ 	.byte	0x04, 0x0a
        /*00b2*/ 	.short	(.L_277 - .L_276)
	.align		4
.L_276:
        /*00b4*/ 	.word	index@(.nv.constant0._ZN8pygpukit3ops2nn26split_qkv_batch_f16_kernelEPK6__halfPS2_S5_S5_iiii)
        /*00b8*/ 	.short	0x0380
        /*00ba*/ 	.short	0x0030


	//----- nvinfo : EIATTR_SW_WAR
	.align		4
.L_277:
        /*00bc*/ 	.byte	0x04, 0x36
        /*00be*/ 	.short	(.L_279 - .L_278)
.L_278:
        /*00c0*/ 	.word	0x00000008
.L_279:


//--------------------- .nv.info._ZN8pygpukit3ops2nn22mul_inplace_f64_kernelEPdPKdm --------------------------
	.section	.nv.info._ZN8pygpukit3ops2nn22mul_inplace_f64_kernelEPdPKdm,"",@"SHT_CUDA_INFO"
	.sectionflags	@""
	.align	4


	//----- nvinfo : EIATTR_CUDA_API_VERSION
	.align		4
        /*0000*/ 	.byte	0x04, 0x37
        /*0002*/ 	.short	(.L_281 - .L_280)
.L_280:
        /*0004*/ 	.word	0x00000082


	//----- nvinfo : EIATTR_KPARAM_INFO
	.align		4
.L_281:
        /*0008*/ 	.byte	0x04, 0x17
        /*000a*/ 	.short	(.L_283 - .L_282)
.L_282:
        /*000c*/ 	.word	0x00000000
        /*0010*/ 	.short	0x0002
        /*0012*/ 	.short	0x0010
        /*0014*/ 	.byte	0x00, 0xf0, 0x21, 0x00


	//----- nvinfo : EIATTR_KPARAM_INFO
	.align		4
.L_283:
        /*0018*/ 	.byte	0x04, 0x17
        /*001a*/ 	.short	(.L_285 - .L_284)
.L_284:
        /*001c*/ 	.word	0x00000000
        /*0020*/ 	.short	0x0001
        /*0022*/ 	.short	0x0008
        /*0024*/ 	.byte	0x00, 0xf5, 0x21, 0x00


	//----- nvinfo : EIATTR_KPARAM_INFO
	.align		4
.L_285:
        /*0028*/ 	.byte	0x04, 0x17
        /*002a*/ 	.short	(.L_287 - .L_286)
.L_286:
        /*002c*/ 	.word	0x00000000
        /*0030*/ 	.short	0x0000
        /*0032*/ 	.short	0x0000
        /*0034*/ 	.byte	0x00, 0xf5, 0x21, 0x00


	//----- nvinfo : EIATTR_SPARSE_MMA_MASK
	.align		4
.L_287:
        /*0038*/ 	.byte	0x03, 0x50
        /*003a*/ 	.short	0x0000


	//----- nvinfo : EIATTR_MAXREG_COUNT
	.align		4
        /*003c*/ 	.byte	0x03, 0x1b
        /*003e*/ 	.short	0x00ff


	//----- nvinfo : EIATTR_MERCURY_ISA_VERSION
	.align		4
        /*0040*/ 	.byte	0x03, 0x5f
        /*0042*/ 	.short	0x0101


	//----- nvinfo : EIATTR_VRC_CTA_INIT_COUNT
	.align		4
        /*0044*/ 	.byte	0x02, 0x4a
	.zero		1
	.zero		1


	//----- nvinfo : EIATTR_EXIT_INSTR_OFFSETS
	.align		4
        /*0048*/ 	.byte	0x04, 0x1c
        /*004a*/ 	.short	(.L_289 - .L_288)


	//   ....[0]....
.L_288:
        /*004c*/ 	.word	0x00000080


	//   ....[1]....
        /*0050*/ 	.word	0x00000150


	//----- nvinfo : EIATTR_CBANK_PARAM_SIZE
	.align		4
.L_289:
        /*0054*/ 	.byte	0x03, 0x19
        /*0056*/ 	.short	0x0018


	//----- nvinfo : EIATTR_PARAM_CBANK
	.align		4
        /*0058*/ 	.byte	0x04, 0x0a
        /*005a*/ 	.short	(.L_291 - .L_290)
	.align		4
.L_290:
        /*005c*/ 	.word	index@(.nv.constant0._ZN8pygpukit3ops2nn22mul_inplace_f64_kernelEPdPKdm)
        /*0060*/ 	.short	0x0380
        /*0062*/ 	.short	0x0018


	//----- nvinfo : EIATTR_SW_WAR
	.align		4
.L_291:
        /*0064*/ 	.byte	0x04, 0x36
        /*0066*/ 	.short	(.L_293 - .L_292)
.L_292:
        /*0068*/ 	.word	0x00000008
.L_293:


//--------------------- .nv.info._ZN8pygpukit3ops2nn22mul_inplace_f32_kernelEPfPKfm --------------------------
	.section	.nv.info._ZN8pygpukit3ops2nn22mul_inplace_f32_kernelEPfPKfm,"",@"SHT_CUDA_INFO"
	.sectionflags	@""
	.align	4


	//----- nvinfo : EIATTR_CUDA_API_VERSION
	.align		4
        /*0000*/ 	.byte	0x04, 0x37
        /*0002*/ 	.short	(.L_295 - .L_294)
.L_294:
        /*0004*/ 	.word	0x00000082


	//----- nvinfo : EIATTR_KPARAM_INFO
	.align		4
.L_295:
        /*0008*/ 	.byte	0x04, 0x17
        /*000a*/ 	.short	(.L_297 - .L_296)
.L_296:
        /*000c*/ 	.word	0x00000000
        /*0010*/ 	.short	0x0002
        /*0012*/ 	.short	0x0010
        /*0014*/ 	.byte	0x00, 0xf0, 0x21, 0x00


	//----- nvinfo : EIATTR_KPARAM_INFO
	.align		4
.L_297:
        /*0018*/ 	.byte	0x04, 0x17
        /*001a*/ 	.short	(.L_299 - .L_298)
.L_298:
        /*001c*/ 	.word	0x00000000
        /*0020*/ 	.short	0x0001
        /*0022*/ 	.short	0x0008
        /*0024*/ 	.byte	0x00, 0xf5, 0x21, 0x00


	//----- nvinfo : EIATTR_KPARAM_INFO
	.align		4
.L_299:
        /*0028*/ 	.byte	0x04, 0x17
        /*002a*/ 	.short	(.L_301 - .L_300)
.L_300:
        /*002c*/ 	.word	0x00000000
        /*0030*/ 	.short	0x0000
        /*0032*/ 	.short	0x0000
        /*0034*/ 	.byte	0x00, 0xf5, 0x21, 0x00


	//----- nvinfo : EIATTR_SPARSE_MMA_MASK
	.align		4
.L_301:
        /*0038*/ 	.byte	0x03, 0x50
        /*003a*/ 	.short	0x0000


	//----- nvinfo : EIATTR_MAXREG_COUNT
	.align		4
        /*003c*/ 	.byte	0x03, 0x1b
        /*003e*/ 	.short	0x00ff


	//----- nvinfo : EIATTR_MERCURY_ISA_VERSION
	.align		4
        /*0040*/ 	.byte	0x03, 0x5f
        /*0042*/ 	.short	0x0101


	//----- nvinfo : EIATTR_VRC_CTA_INIT_COUNT
	.align		4
        /*0044*/ 	.byte	0x02, 0x4a
	.zero		1
	.zero		1


	//----- nvinfo : EIATTR_EXIT_INSTR_OFFSETS
	.align		4
        /*0048*/ 	.byte	0x04, 0x1c
        /*004a*/ 	.short	(.L_303 - .L_302)


	//   ....[0]....
.L_302:
        /*004c*/ 	.word	0x00000080


	//   ....[1]....
        /*0050*/ 	.word	0x00000150


	//----- nvinfo : EIATTR_CBANK_PARAM_SIZE
	.align		4
.L_303:
        /*0054*/ 	.byte	0x03, 0x19
        /*0056*/ 	.short	0x0018


	//----- nvinfo : EIATTR_PARAM_CBANK
	.align		4
        /*0058*/ 	.byte	0x04, 0x0a
        /*005a*/ 	.short	(.L_305 - .L_304)
	.align		4
.L_304:
        /*005c*/ 	.word	index@(.nv.constant0._ZN8pygpukit3ops2nn22mul_inplace_f32_kernelEPfPKfm)
        /*0060*/ 	.short	0x0380
        /*0062*/ 	.short	0x0018


	//----- nvinfo : EIATTR_SW_WAR
	.align		4
.L_305:
        /*0064*/ 	.byte	0x04, 0x36
        /*0066*/ 	.short	(.L_307 - .L_306)
.L_306:
        /*0068*/ 	.word	0x00000008
.L_307:


//--------------------- .nv.info._ZN8pygpukit3ops2nn23mul_inplace_bf16_kernelEP13__nv_bfloat16PKS2_m --------------------------
	.section	.nv.info._ZN8pygpukit3ops2nn23mul_inplace_bf16_kernelEP13__nv_bfloat16PKS2_m,"",@"SHT_CUDA_INFO"
	.sectionflags	@""
	.align	4


	//----- nvinfo : EIATTR_CUDA_API_VERSION
	.align		4
        /*0000*/ 	.byte	0x04, 0x37
        /*0002*/ 	.short	(.L_309 - .L_308)
.L_308:
        /*0004*/ 	.word	0x00000082


	//----- nvinfo : EIATTR_KPARAM_INFO
	.align		4
.L_309:
        /*0008*/ 	.byte	0x04, 0x17
        /*000a*/ 	.short	(.L_311 - .L_310)
.L_310:
        /*000c*/ 	.word	0x00000000
        /*0010*/ 	.short	0x0002
        /*0012*/ 	.short	0x0010
        /*0014*/ 	.byte	0x00, 0xf0, 0x21, 0x00


	//----- nvinfo : EIATTR_KPARAM_INFO
	.align		4
.L_311:
        /*0018*/ 	.byte	0x04, 0x17
        /*001a*/ 	.short	(.L_313 - .L_312)
.L_312:
        /*001c*/ 	.word	0x00000000
        /*0020*/ 	.short	0x0001
        /*0022*/ 	.short	0x0008
        /*0024*/ 	.byte	0x00, 0xf5, 0x21, 0x00


	//----- nvinfo : EIATTR_KPARAM_INFO
	.align		4
.L_313:
        /*0028*/ 	.byte	0x04, 0x17
        /*002a*/ 	.short	(.L_315 - .L_314)
.L_314:
        /*002c*/ 	.word	0x00000000
        /*0030*/ 	.short	0x0000
        /*0032*/ 	.short	0x0000
        /*0034*/ 	.byte	0x00, 0xf5, 0x21, 0x00


	//----- nvinfo : EIATTR_SPARSE_MMA_MASK
	.align		4
.L_315:
        /*0038*/ 	.byte	0x03, 0x50
        /*003a*/ 	.short	0x0000


	//----- nvinfo : EIATTR_MAXREG_COUNT
	.align		4
        /*003c*/ 	.byte	0x03, 0x1b
        /*003e*/ 	.short	0x00ff


	//----- nvinfo : EIATTR_MERCURY_ISA_VERSION
	.align		4
        /*0040*/ 	.byte	0x03, 0x5f
        /*0042*/ 	.short	0x0101


	//----- nvinfo : EIATTR_VRC_CTA_INIT_COUNT
	.align		4
        /*0044*/ 	.byte	0x02, 0x4a
	.zero		1
	.zero		1


	//----- nvinfo : EIATTR_EXIT_INSTR_OFFSETS
	.align		4
        /*0048*/ 	.byte	0x04, 0x1c
        /*004a*/ 	.short	(.L_317 - .L_316)


	//   ....[0]....
.L_316:
        /*004c*/ 	.word	0x00000080


	//   ....[1]....
        /*0050*/ 	.word	0x00000150


	//----- nvinfo : EIATTR_CBANK_PARAM_SIZE
	.align		4
.L_317:
        /*0054*/ 	.byte	0x03, 0x19
        /*0056*/ 	.short	0x0018


	//----- nvinfo : EIATTR_PARAM_CBANK
	.align		4
        /*0058*/ 	.byte	0x04, 0x0a
        /*005a*/ 	.short	(.L_319 - .L_318)
	.align		4
.L_318:
        /*005c*/ 	.word	index@(.nv.constant0._ZN8pygpukit3ops2nn23mul_inplace_bf16_kernelEP13__nv_bfloat16PKS2_m)
        /*0060*/ 	.short	0x0380
        /*0062*/ 	.short	0x0018


	//----- nvinfo : EIATTR_SW_WAR
	.align		4
.L_319:
        /*0064*/ 	.byte	0x04, 0x36
        /*0066*/ 	.short	(.L_321 - .L_320)
.L_320:
        /*0068*/ 	.word	0x00000008
.L_321:


//--------------------- .nv.info._ZN8pygpukit3ops2nn22mul_inplace_f16_kernelEP6__halfPKS2_m --------------------------
	.section	.nv.info._ZN8pygpukit3ops2nn22mul_inplace_f16_kernelEP6__halfPKS2_m,"",@"SHT_CUDA_INFO"
	.sectionflags	@""
	.align	4


	//----- nvinfo : EIATTR_CUDA_API_VERSION
	.align		4
        /*0000*/ 	.byte	0x04, 0x37
        /*0002*/ 	.short	(.L_323 - .L_322)
.L_322:
        /*0004*/ 	.word	0x00000082


	//----- nvinfo : EIATTR_KPARAM_INFO
	.align		4
.L_323:
        /*0008*/ 	.byte	0x04, 0x17
        /*000a*/ 	.short	(.L_325 - .L_324)
.L_324:
        /*000c*/ 	.word	0x00000000
        /*0010*/ 	.short	0x0002
        /*0012*/ 	.short	0x0010
        /*0014*/ 	.byte	0x00, 0xf0, 0x21, 0x00


	//----- nvinfo : EIATTR_KPARAM_INFO
	.align		4
.L_325:
        /*0018*/ 	.byte	0x04, 0x17
        /*001a*/ 	.short	(.L_327 - .L_326)
.L_326:
        /*001c*/ 	.word	0x00000000
        /*0020*/ 	.short	0x0001
        /*0022*/ 	.short	0x0008
        /*0024*/ 	.byte	0x00, 0xf5, 0x21, 0x00


	//----- nvinfo : EIATTR_KPARAM_INFO
	.align		4
.L_327:
        /*0028*/ 	.byte	0x04, 0x17
        /*002a*/ 	.short	(.L_329 - .L_328)
.L_328:
        /*002c*/ 	.word	0x00000000
        /*0030*/ 	.short	0x0000
        /*0032*/ 	.short	0x0000
        /*0034*/ 	.byte	0x00, 0xf5, 0x21, 0x00


	//----- nvinfo : EIATTR_SPARSE_MMA_MASK
	.align		4
.L_329:
        /*0038*/ 	.byte	0x03, 0x50
        /*003a*/ 	.short	0x0000


	//----- nvinfo : EIATTR_MAXREG_COUNT
	.align		4
        /*003c*/ 	.byte	0x03, 0x1b
        /*003e*/ 	.short	0x00ff


	//----- nvinfo : EIATTR_MERCURY_ISA_VERSION
	.align		4
        /*0040*/ 	.byte	0x03, 0x5f
        /*0042*/ 	.short	0x0101


	//----- nvinfo : EIATTR_VRC_CTA_INIT_COUNT
	.align		4
        /*0044*/ 	.byte	0x02, 0x4a
	.zero		1
	.zero		1


	//----- nvinfo : EIATTR_EXIT_INSTR_OFFSETS
	.align		4
        /*0048*/ 	.byte	0x04, 0x1c
        /*004a*/ 	.short	(.L_331 - .L_330)


	//   ....[0]....
.L_330:
        /*004c*/ 	.word	0x00000080


	//   ....[1]....
        /*0050*/ 	.word	0x00000150


	//----- nvinfo : EIATTR_CBANK_PARAM_SIZE
	.align		4
.L_331:
        /*0054*/ 	.byte	0x03, 0x19
        /*0056*/ 	.short	0x0018


	//----- nvinfo : EIATTR_PARAM_CBANK
	.align		4
        /*0058*/ 	.byte	0x04, 0x0a
        /*005a*/ 	.short	(.L_333 - .L_332)
	.align		4
.L_332:
        /*005c*/ 	.word	index@(.nv.constant0._ZN8pygpukit3ops2nn22mul_inplace_f16_kernelEP6__halfPKS2_m)
        /*0060*/ 	.short	0x0380
        /*0062*/ 	.short	0x0018


	//----- nvinfo : EIATTR_SW_WAR
	.align		4
.L_333:
        /*0064*/ 	.byte	0x04, 0x36
        /*0066*/ 	.short	(.L_335 - .L_334)
.L_334:
        /*0068*/ 	.word	0x00000008
.L_335:


//--------------------- .nv.info._ZN8pygpukit3ops2nn22add_inplace_f64_kernelEPdPKdm --------------------------
	.section	.nv.info._ZN8pygpukit3ops2nn22add_inplace_f64_kernelEPdPKdm,"",@"SHT_CUDA_INFO"
	.sectionflags	@""
	.align	4


	//----- nvinfo : EIATTR_CUDA_API_VERSION
	.align		4
        /*0000*/ 	.byte	0x04, 0x37
        /*0002*/ 	.short	(.L_337 - .L_336)
.L_336:
        /*0004*/ 	.word	0x00000082


	//----- nvinfo : EIATTR_KPARAM_INFO
	.align		4
.L_337:
        /*0008*/ 	.byte	0x04, 0x17
        /*000a*/ 	.short	(.L_339 - .L_338)
.L_338:
        /*000c*/ 	.word	0x00000000
        /*0010*/ 	.short	0x0002
        /*0012*/ 	.short	0x0010
        /*0014*/ 	.byte	0x00, 0xf0, 0x21, 0x00


	//----- nvinfo : EIATTR_KPARAM_INFO
	.align		4
.L_339:
        /*0018*/ 	.byte	0x04, 0x17
        /*001a*/ 	.short	(.L_341 - .L_340)
.L_340:
        /*001c*/ 	.word	0x00000000
        /*0020*/ 	.short	0x0001
        /*0022*/ 	.short	0x0008
        /*0024*/ 	.byte	0x00, 0xf5, 0x21, 0x00


	//----- nvinfo : EIATTR_KPARAM_INFO
	.align		4
.L_341:
        /*0028*/ 	.byte	0x04, 0x17
        /*002a*/ 	.short	(.L_343 - .L_342)
.L_342:
        /*002c*/ 	.word	0x00000000
        /*0030*/ 	.short	0x0000
        /*0032*/ 	.short	0x0000
        /*0034*/ 	.byte	0x00, 0xf5, 0x21, 0x00


	//----- nvinfo : EIATTR_SPARSE_MMA_MASK
	.align		4
.L_343:
        /*0038*/ 	.byte	0x03, 0x50
        /*003a*/ 	.short	0x0000


	//----- nvinfo : EIATTR_MAXREG_COUNT
	.align		4
        /*003c*/ 	.byte	0x03, 0x1b
        /*003e*/ 	.short	0x00ff


	//----- nvinfo : EIATTR_MERCURY_ISA_VERSION
	.align		4
        /*0040*/ 	.byte	0x03, 0x5f
        /*0042*/ 	.short	0x0101


	//----- nvinfo : EIATTR_VRC_CTA_INIT_COUNT
	.align		4
        /*0044*/ 	.byte	0x02, 0x4a
	.zero		1
	.zero		1


	//----- nvinfo : EIATTR_EXIT_INSTR_OFFSETS
	.align		4
        /*0048*/ 	.byte	0x04, 0x1c
        /*004a*/ 	.short	(.L_345 - .L_344)


	//   ....[0]....
.L_344:
        /*004c*/ 	.word	0x00000080


	//   ....[1]....
        /*0050*/ 	.word	0x00000150


	//----- nvinfo : EIATTR_CBANK_PARAM_SIZE
	.align		4
.L_345:
        /*0054*/ 	.byte	0x03, 0x19
        /*0056*/ 	.short	0x0018


	//----- nvinfo : EIATTR_PARAM_CBANK
	.align		4
        /*0058*/ 	.byte	0x04, 0x0a
        /*005a*/ 	.short	(.L_347 - .L_346)
	.align		4
.L_346:
        /*005c*/ 	.word	index@(.nv.constant0._ZN8pygpukit3ops2nn22add_inplace_f64_kernelEPdPKdm)
        /*0060*/ 	.short	0x0380
        /*0062*/ 	.short	0x0018


	//----- nvinfo : EIATTR_SW_WAR
	.align		4
.L_347:
        /*0064*/ 	.byte	0x04, 0x36
        /*0066*/ 	.short	(.L_349 - .L_348)
.L_348:
        /*0068*/ 	.word	0x00000008
.L_349:


//--------------------- .nv.info._ZN8pygpukit3ops2nn22add_inplace_f32_kernelEPfPKfm --------------------------
	.section	.nv.info._ZN8pygpukit3ops2nn22add_inplace_f32_kernelEPfPKfm,"",@"SHT_CUDA_INFO"
	.sectionflags	@""
	.align	4


	//----- nvinfo : EIATTR_CUDA_API_VERSION
	.align		4
        /*0000*/ 	.byte	0x04, 0x37
        /*0002*/ 	.short	(.L_351 - .L_350)
.L_350:
        /*0004*/ 	.word	0x00000082


	//----- nvinfo : EIATTR_KPARAM_INFO
	.align		4
.L_351:
        /*0008*/ 	.byte	0x04, 0x17
        /*000a*/ 	.short	(.L_353 - .L_352)
.L_352:
        /*000c*/ 	.word	0x00000000
        /*0010*/ 	.short	0x0002
        /*0012*/ 	.short	0x0010
        /*0014*/ 	.byte	0x00, 0xf0, 0x21, 0x00


	//----- nvinfo : EIATTR_KPARAM_INFO
	.align		4
.L_353:
        /*0018*/ 	.byte	0x04, 0x17
        /*001a*/ 	.short	(.L_355 - .L_354)
.L_354:
        /*001c*/ 	.word	0x00000000
        /*0020*/ 	.short	0x0001
        /*0022*/ 	.short	0x0008
        /*0024*/ 	.byte	0x00, 0xf5, 0x21, 0x00


	//----- nvinfo : EIATTR_KPARAM_INFO
	.align		4
.L_355:
        /*0028*/ 	.byte	0x04, 0x17
        /*002a*/ 	.short	(.L_357 - .L_356)
.L_356:
        /*002c*/ 	.word	0x00000000
        /*0030*/ 	.short	0x0000
        /*0032*/ 	.short	0x0000
        /*0034*/ 	.byte	0x00, 0xf5, 0x21, 0x00


	//----- nvinfo : EIATTR_SPARSE_MMA_MASK
	.align		4
.L_357:
        /*0038*/ 	.byte	0x03, 0x50
        /*003a*/ 	.short	0x0000


	//----- nvinfo : EIATTR_MAXREG_COUNT
	.align		4
        /*003c*/ 	.byte	0x03, 0x1b
        /*003e*/ 	.short	0x00ff


	//----- nvinfo : EIATTR_MERCURY_ISA_VERSION
	.align		4
        /*0040*/ 	.byte	0x03, 0x5f
        /*0042*/ 	.short	0x0101


	//----- nvinfo : EIATTR_VRC_CTA_INIT_COUNT
	.align		4
        /*0044*/ 	.byte	0x02, 0x4a
	.zero		1
	.zero		1


	//----- nvinfo : EIATTR_EXIT_INSTR_OFFSETS
	.align		4
        /*0048*/ 	.byte	0x04, 0x1c
        /*004a*/ 	.short	(.L_359 - .L_358)


	//   ....[0]....
.L_358:
        /*004c*/ 	.word	0x00000080


	//   ....[1]....
        /*0050*/ 	.word	0x00000150


	//----- nvinfo : EIATTR_CBANK_PARAM_SIZE
	.align		4
.L_359:
        /*0054*/ 	.byte	0x03, 0x19
        /*0056*/ 	.short	0x0018


	//----- nvinfo : EIATTR_PARAM_CBANK
	.align		4
        /*0058*/ 	.byte	0x04, 0x0a
        /*005a*/ 	.short	(.L_361 - .L_360)
	.align		4
.L_360:
        /*005c*/ 	.word	index@(.nv.constant0._ZN8pygpukit3ops2nn22add_inplace_f32_kernelEPfPKfm)
        /*0060*/ 	.short	0x0380
        /*0062*/ 	.short	0x0018


	//----- nvinfo : EIATTR_SW_WAR
	.align		4
.L_361:
        /*0064*/ 	.byte	0x04, 0x36
        /*0066*/ 	.short	(.L_363 - .L_362)
.L_362:
        /*0068*/ 	.word	0x00000008
.L_363:


//--------------------- .nv.info._ZN8pygpukit3ops2nn23add_inplace_bf16_kernelEP13__nv_bfloat16PKS2_m --------------------------
	.section	.nv.info._ZN8pygpukit3ops2nn23add_inplace_bf16_kernelEP13__nv_bfloat16PKS2_m,"",@"SHT_CUDA_INFO"
	.sectionflags	@""
	.align	4


	//----- nvinfo : EIATTR_CUDA_API_VERSION
	.align		4
        /*0000*/ 	.byte	0x04, 0x37
        /*0002*/ 	.short	(.L_365 - .L_364)
.L_364:
        /*0004*/ 	.word	0x00000082


	//----- nvinfo : EIATTR_KPARAM_INFO
	.align		4
.L_365:
        /*0008*/ 	.byte	0x04, 0x17
        /*000a*/ 	.short	(.L_367 - .L_366)
.L_366:
        /*000c*/ 	.word	0x00000000
        /*0010*/ 	.short	0x0002
        /*0012*/ 	.short	0x0010
        /*0014*/ 	.byte	0x00, 0xf0, 0x21, 0x00


	//----- nvinfo : EIATTR_KPARAM_INFO
	.align		4
.L_367:
        /*0018*/ 	.byte	0x04, 0x17
        /*001a*/ 	.short	(.L_369 - .L_368)
.L_368:
        /*001c*/ 	.word	0x00000000
        /*0020*/ 	.short	0x0001
        /*0022*/ 	.short	0x0008
        /*0024*/ 	.byte	0x00, 0xf5, 0x21, 0x00


	//----- nvinfo : EIATTR_KPARAM_INFO
	.align		4
.L_369:
        /*0028*/ 	.byte	0x04, 0x17
        /*002a*/ 	.short	(.L_371 - .L_370)
.L_370:
        /*002c*/ 	.word	0x00000000
        /*0030*/ 	.short	0x0000
        /*0032*/ 	.short	0x0000
        /*0034*/ 	.byte	0x00, 0xf5, 0x21, 0x00


	//----- nvinfo : EIATTR_SPARSE_MMA_MASK
	.align		4
.L_371:
        /*0038*/ 	.byte	0x03, 0x50
        /*003a*/ 	.short	0x0000


	//----- nvinfo : EIATTR_MAXREG_COUNT
	.align		4
        /*003c*/ 	.byte	0x03, 0x1b
        /*003e*/ 	.short	0x00ff


	//----- nvinfo : EIATTR_MERCURY_ISA_VERSION
	.align		4
        /*0040*/ 	.byte	0x03, 0x5f
        /*0042*/ 	.short	0x0101


	//----- nvinfo : EIATTR_VRC_CTA_INIT_COUNT
	.align		4
        /*0044*/ 	.byte	0x02, 0x4a
	.zero		1
	.zero		1


	//----- nvinfo : EIATTR_EXIT_INSTR_OFFSETS
	.align		4
        /*0048*/ 	.byte	0x04, 0x1c
        /*004a*/ 	.short	(.L_373 - .L_372)


	//   ....[0]....
.L_372:
        /*004c*/ 	.word	0x00000080


	//   ....[1]....
        /*0050*/ 	.word	0x00000150


	//----- nvinfo : EIATTR_CBANK_PARAM_SIZE
	.align		4
.L_373:
        /*0054*/ 	.byte	0x03, 0x19
        /*0056*/ 	.short	0x0018


	//----- nvinfo : EIATTR_PARAM_CBANK
	.align		4
        /*0058*/ 	.byte	0x04, 0x0a
        /*005a*/ 	.short	(.L_375 - .L_374)
	.align		4
.L_374:
        /*005c*/ 	.word	index@(.nv.constant0._ZN8pygpukit3ops2nn23add_inplace_bf16_kernelEP13__nv_bfloat16PKS2_m)
        /*0060*/ 	.short	0x0380
        /*0062*/ 	.short	0x0018


	//----- nvinfo : EIATTR_SW_WAR
	.align		4
.L_375:
        /*0064*/ 	.byte	0x04, 0x36
        /*0066*/ 	.short	(.L_377 - .L_376)
.L_376:
        /*0068*/ 	.word	0x00000008
.L_377:


//--------------------- .nv.info._ZN8pygpukit3ops2nn22add_inplace_f16_kernelEP6__halfPKS2_m --------------------------
	.section	.nv.info._ZN8pygpukit3ops2nn22add_inplace_f16_kernelEP6__halfPKS2_m,"",@"SHT_CUDA_INFO"
	.sectionflags	@""
	.align	4


	//----- nvinfo : EIATTR_CUDA_API_VERSION
	.align		4
        /*0000*/ 	.byte	0x04, 0x37
        /*0002*/ 	.short	(.L_379 - .L_378)
.L_378:
        /*0004*/ 	.word	0x00000082


	//----- nvinfo : EIATTR_KPARAM_INFO
	.align		4
.L_379:
        /*0008*/ 	.byte	0x04, 0x17
        /*000a*/ 	.short	(.L_381 - .L_380)
.L_380:
        /*000c*/ 	.word	0x00000000
        /*0010*/ 	.short	0x0002
        /*0012*/ 	.short	0x0010
        /*0014*/ 	.byte	0x00, 0xf0, 0x21, 0x00


	//----- nvinfo : EIATTR_KPARAM_INFO
	.align		4
.L_381:
        /*0018*/ 	.byte	0x04, 0x17
        /*001a*/ 	.short	(.L_383 - .L_382)
.L_382:
        /*001c*/ 	.word	0x00000000
        /*0020*/ 	.short	0x0001
        /*0022*/ 	.short	0x0008
        /*0024*/ 	.byte	0x00, 0xf5, 0x21, 0x00


	//----- nvinfo : EIATTR_KPARAM_INFO
	.align		4
.L_383:
        /*0028*/ 	.byte	0x04, 0x17
        /*002a*/ 	.short	(.L_385 - .L_384)
.L_384:
        /*002c*/ 	.word	0x00000000
        /*0030*/ 	.short	0x0000
        /*0032*/ 	.short	0x0000
        /*0034*/ 	.byte	0x00, 0xf5, 0x21, 0x00


	//----- nvinfo : EIATTR_SPARSE_MMA_MASK
	.align		4
.L_385:
        /*0038*/ 	.byte	0x03, 0x50
        /*003a*/ 	.short	0x0000


	//----- nvinfo : EIATTR_MAXREG_COUNT
	.align		4
        /*003c*/ 	.byte	0x03, 0x1b
        /*003e*/ 	.short	0x00ff


	//----- nvinfo : EIATTR_MERCURY_ISA_VERSION
	.align		4
        /*0040*/ 	.byte	0x03, 0x5f
        /*0042*/ 	.short	0x0101


	//----- nvinfo : EIATTR_VRC_CTA_INIT_COUNT
	.align		4
        /*0044*/ 	.byte	0x02, 0x4a
	.zero		1
	.zero		1


	//----- nvinfo : EIATTR_EXIT_INSTR_OFFSETS
	.align		4
        /*0048*/ 	.byte	0x04, 0x1c
        /*004a*/ 	.short	(.L_387 - .L_386)


	//   ....[0]....
.L_386:
        /*004c*/ 	.word	0x00000080


	//   ....[1]....
        /*0050*/ 	.word	0x00000150


	//----- nvinfo : EIATTR_CBANK_PARAM_SIZE
	.align		4
.L_387:
        /*0054*/ 	.byte	0x03, 0x19
        /*0056*/ 	.short	0x0018


	//----- nvinfo : EIATTR_PARAM_CBANK
	.align		4
        /*0058*/ 	.byte	0x04, 0x0a
        /*005a*/ 	.short	(.L_389 - .L_388)
	.align		4
.L_388:
        /*005c*/ 	.word	index@(.nv.constant0._ZN8pygpukit3ops2nn22add_inplace_f16_kernelEP6__halfPKS2_m)
        /*0060*/ 	.short	0x0380
        /*0062*/ 	.short	0x0018


	//----- nvinfo : EIATTR_SW_WAR
	.align		4
.L_389:
        /*0064*/ 	.byte	0x04, 0x36
        /*0066*/ 	.short	(.L_391 - .L_390)
.L_390:
        /*0068*/ 	.word	0x00000008
.L_391:


//--------------------- .nv.info._ZN8pygpukit3ops2nn24rope_f16_f32table_kernelEP6__halfS3_PKfS5_iiii --------------------------
	.section	.nv.info._ZN8pygpukit3ops2nn24rope_f16_f32table_kernelEP6__halfS3_PKfS5_iiii,"",@"SHT_CUDA_INFO"
	.sectionflags	@""
	.align	4


	//----- nvinfo : EIATTR_CUDA_API_VERSION
	.align		4
        /*0000*/ 	.byte	0x04, 0x37
        /*0002*/ 	.short	(.L_393 - .L_392)
.L_392:
        /*0004*/ 	.word	0x00000082


	//----- nvinfo : EIATTR_KPARAM_INFO
	.align		4
.L_393:
        /*0008*/ 	.byte	0x04, 0x17
        /*000a*/ 	.short	(.L_395 - .L_394)
.L_394:
        /*000c*/ 	.word	0x00000000
        /*0010*/ 	.short	0x0007
        /*0012*/ 	.short	0x002c
        /*0014*/ 	.byte	0x00, 0xf0, 0x11, 0x00


	//----- nvinfo : EIATTR_KPARAM_INFO
	.align		4
.L_395:
        /*0018*/ 	.byte	0x04, 0x17
        /*001a*/ 	.short	(.L_397 - .L_396)
.L_396:
        /*001c*/ 	.word	0x00000000
        /*0020*/ 	.short	0x0006
        /*0022*/ 	.short	0x0028
        /*0024*/ 	.byte	0x00, 0xf0, 0x11, 0x00


	//----- nvinfo : EIATTR_KPARAM_INFO
	.align		4
.L_397:
        /*0028*/ 	.byte	0x04, 0x17
        /*002a*/ 	.short	(.L_399 - .L_398)
.L_398:
        /*002c*/ 	.word	0x00000000
        /*0030*/ 	.short	0x0005
        /*0032*/ 	.short	0x0024
        /*0034*/ 	.byte	0x00, 0xf0, 0x11, 0x00


	//----- nvinfo : EIATTR_KPARAM_INFO
	.align		4
.L_399:
        /*0038*/ 	.byte	0x04, 0x17
        /*003a*/ 	.short	(.L_401 - .L_400)
.L_400:
        /*003c*/ 	.word	0x00000000
        /*0040*/ 	.short	0x0004
        /*0042*/ 	.short	0x0020
        /*0044*/ 	.byte	0x00, 0xf0, 0x11, 0x00


	//----- nvinfo : EIATTR_KPARAM_INFO
	.align		4
.L_401:
        /*0048*/ 	.byte	0x04, 0x17
        /*004a*/ 	.short	(.L_403 - .L_402)
.L_402:
        /*004c*/ 	.word	0x00000000
        /*0050*/ 	.short	0x0003
        /*0052*/ 	.short	0x0018
        /*0054*/ 	.byte	0x00, 0xf5, 0x21, 0x00


	//----- nvinfo : EIATTR_KPARAM_INFO
	.align		4
.L_403:
        /*0058*/ 	.byte	0x04, 0x17
        /*005a*/ 	.short	(.L_405 - .L_404)
.L_404:
        /*005c*/ 	.word	0x00000000
        /*0060*/ 	.short	0x0002
        /*0062*/ 	.short	0x0010
        /*0064*/ 	.byte	0x00, 0xf5, 0x21, 0x00


	//----- nvinfo : EIATTR_KPARAM_INFO
	.align		4
.L_405:
        /*0068*/ 	.byte	0x04, 0x17
        /*006a*/ 	.short	(.L_407 - .L_406)
.L_406:
        /*006c*/ 	.word	0x00000000
        /*0070*/ 	.short	0x0001
        /*0072*/ 	.short	0x0008
        /*0074*/ 	.byte	0x00, 0xf5, 0x21, 0x00


	//----- nvinfo : EIATTR_KPARAM_INFO
	.align		4
.L_407:
        /*0078*/ 	.byte	0x04, 0x17
        /*007a*/ 	.short	(.L_409 - .L_408)
.L_408:
        /*007c*/ 	.word	0x00000000
        /*0080*/ 	.short	0x0000
        /*0082*/ 	.short	0x0000
        /*0084*/ 	.byte	0x00, 0xf5, 0x21, 0x00


	//----- nvinfo : EIATTR_SPARSE_MMA_MASK
	.align		4
.L_409:
        /*0088*/ 	.byte	0x03, 0x50
        /*008a*/ 	.short	0x0000


	//----- nvinfo : EIATTR_MAXREG_COUNT
	.align		4
        /*008c*/ 	.byte	0x03, 0x1b
        /*008e*/ 	.short	0x00ff


	//----- nvinfo : EIATTR_MERCURY_ISA_VERSION
	.align		4
        /*0090*/ 	.byte	0x03, 0x5f
        /*0092*/ 	.short	0x0101


	//----- nvinfo : EIATTR_VRC_CTA_INIT_COUNT
	.align		4
        /*0094*/ 	.byte	0x02, 0x4a
	.zero		1
	.zero		1


	//----- nvinfo : EIATTR_EXIT_INSTR_OFFSETS
	.align		4
        /*0098*/ 	.byte	0x04, 0x1c
        /*009a*/ 	.short	(.L_411 - .L_410)


	//   ....[0]....
.L_410:
        /*009c*/ 	.word	0x00000600


	//   ....[1]....
        /*00a0*/ 	.word	0x00000ac0


	//----- nvinfo : EIATTR_CRS_STACK_SIZE
	.align		4
.L_411:
        /*00a4*/ 	.byte	0x04, 0x1e
        /*00a6*/ 	.short	(.L_413 - .L_412)
.L_412:
        /*00a8*/ 	.word	0x00000000


	//----- nvinfo : EIATTR_CBANK_PARAM_SIZE
	.align		4
.L_413:
        /*00ac*/ 	.byte	0x03, 0x19
        /*00ae*/ 	.short	0x0030


	//----- nvinfo : EIATTR_PARAM_CBANK
	.align		4
        /*00b0*/ 	.byte	0x04, 0x0a
        /*00b2*/ 	.short	(.L_415 - .L_414)
	.align		4
.L_414:
        /*00b4*/ 	.word	index@(.nv.constant0._ZN8pygpukit3ops2nn24rope_f16_f32table_kernelEP6__halfS3_PKfS5_iiii)
        /*00b8*/ 	.short	0x0380
        /*00ba*/ 	.short	0x0030


	//----- nvinfo : EIATTR_SW_WAR
	.align		4
.L_415:
        /*00bc*/ 	.byte	0x04, 0x36
        /*00be*/ 	.short	(.L_417 - .L_416)
.L_416:
        /*00c0*/ 	.word	0x00000008
.L_417:


//--------------------- .nv.info._ZN8pygpukit3ops2nn25rope_bf16_f32table_kernelEP13__nv_bfloat16S3_PKfS5_iiii --------------------------
	.section	.nv.info._ZN8pygpukit3ops2nn25rope_bf16_f32table_kernelEP13__nv_bfloat16S3_PKfS5_iiii,"",@"SHT_CUDA_INFO"
	.sectionflags	@""
	.align	4


	//----- nvinfo : EIATTR_CUDA_API_VERSION
	.align		4
        /*0000*/ 	.byte	0x04, 0x37
        /*0002*/ 	.short	(.L_419 - .L_418)
.L_418:
        /*0004*/ 	.word	0x00000082


	//----- nvinfo : EIATTR_KPARAM_INFO
	.align		4
.L_419:
        /*0008*/ 	.byte	0x04, 0x17
        /*000a*/ 	.short	(.L_421 - .L_420)
.L_420:
        /*000c*/ 	.word	0x00000000
        /*0010*/ 	.short	0x0007
        /*0012*/ 	.short	0x002c
        /*0014*/ 	.byte	0x00, 0xf0, 0x11, 0x00


	//----- nvinfo : EIATTR_KPARAM_INFO
	.align		4
.L_421:
        /*0018*/ 	.byte	0x04, 0x17
        /*001a*/ 	.short	(.L_423 - .L_422)
.L_422:
        /*001c*/ 	.word	0x00000000
        /*0020*/ 	.short	0x0006
        /*0022*/ 	.short	0x0028
        /*0024*/ 	.byte	0x00, 0xf0, 0x11, 0x00


	//----- nvinfo : EIATTR_KPARAM_INFO
	.align		4
.L_423:
        /*0028*/ 	.byte	0x04, 0x17
        /*002a*/ 	.short	(.L_425 - .L_424)
.L_424:
        /*002c*/ 	.word	0x00000000
        /*0030*/ 	.short	0x0005
        /*0032*/ 	.short	0x0024
        /*0034*/ 	.byte	0x00, 0xf0, 0x11, 0x00


	//----- nvinfo : EIATTR_KPARAM_INFO
	.align		4
.L_425:
        /*0038*/ 	.byte	0x04, 0x17
        /*003a*/ 	.short	(.L_427 - .L_426)
.L_426:
        /*003c*/ 	.word	0x00000000
        /*0040*/ 	.short	0x0004
        /*0042*/ 	.short	0x0020
        /*0044*/ 	.byte	0x00, 0xf0, 0x11, 0x00


	//----- nvinfo : EIATTR_KPARAM_INFO
	.align		4
.L_427:
        /*0048*/ 	.byte	0x04, 0x17
        /*004a*/ 	.short	(.L_429 - .L_428)
.L_428:
        /*004c*/ 	.word	0x00000000
        /*0050*/ 	.short	0x0003
        /*0052*/ 	.short	0x0018
        /*0054*/ 	.byte	0x00, 0xf5, 0x21, 0x00


	//----- nvinfo : EIATTR_KPARAM_INFO
	.align		4
.L_429:
        /*0058*/ 	.byte	0x04, 0x17
        /*005a*/ 	.short	(.L_431 - .L_430)
.L_430:
        /*005c*/ 	.word	0x00000000
        /*0060*/ 	.short	0x0002
        /*0062*/ 	.short	0x0010
        /*0064*/ 	.byte	0x00, 0xf5, 0x21, 0x00


	//----- nvinfo : EIATTR_KPARAM_INFO
	.align		4
.L_431:
        /*0068*/ 	.byte	0x04, 0x17
        /*006a*/ 	.short	(.L_433 - .L_432)
.L_432:
        /*006c*/ 	.word	0x00000000
        /*0070*/ 	.short	0x0001
        /*0072*/ 	.short	0x0008
        /*0074*/ 	.byte	0x00, 0xf5, 0x21, 0x00


	//----- nvinfo : EIATTR_KPARAM_INFO
	.align		4
.L_433:
        /*0078*/ 	.byte	0x04, 0x17
        /*007a*/ 	.short	(.L_435 - .L_434)
.L_434:
        /*007c*/ 	.word	0x00000000
        /*0080*/ 	.short	0x0000
        /*0082*/ 	.short	0x0000
        /*0084*/ 	.byte	0x00, 0xf5, 0x21, 0x00


	//----- nvinfo : EIATTR_SPARSE_MMA_MASK
	.align		4
.L_435:
        /*0088*/ 	.byte	0x03, 0x50
        /*008a*/ 	.short	0x0000


	//----- nvinfo : EIATTR_MAXREG_COUNT
	.align		4
        /*008c*/ 	.byte	0x03, 0x1b
        /*008e*/ 	.short	0x00ff


	//----- nvinfo : EIATTR_MERCURY_ISA_VERSION
	.align		4
        /*0090*/ 	.byte	0x03, 0x5f
        /*0092*/ 	.short	0x0101


	//----- nvinfo : EIATTR_VRC_CTA_INIT_COUNT
	.align		4
        /*0094*/ 	.byte	0x02, 0x4a
	.zero		1
	.zero		1


	//----- nvinfo : EIATTR_EXIT_INSTR_OFFSETS
	.align		4
        /*0098*/ 	.byte	0x04, 0x1c
        /*009a*/ 	.short	(.L_437 - .L_436)


	//   ....[0]....
.L_436:
        /*009c*/ 	.word	0x00000600


	//   ....[1]....
        /*00a0*/ 	.word	0x00000ac0


	//----- nvinfo : EIATTR_CRS_STACK_SIZE
	.align		4
.L_437:
        /*00a4*/ 	.byte	0x04, 0x1e
        /*00a6*/ 	.short	(.L_439 - .L_438)
.L_438:
        /*00a8*/ 	.word	0x00000000


	//----- nvinfo : EIATTR_CBANK_PARAM_SIZE
	.align		4
.L_439:
        /*00ac*/ 	.byte	0x03, 0x19
        /*00ae*/ 	.short	0x0030


	//----- nvinfo : EIATTR_PARAM_CBANK
	.align		4
        /*00b0*/ 	.byte	0x04, 0x0a
        /*00b2*/ 	.short	(.L_441 - .L_440)
	.align		4
.L_440:
        /*00b4*/ 	.word	index@(.nv.constant0._ZN8pygpukit3ops2nn25rope_bf16_f32table_kernelEP13__nv_bfloat16S3_PKfS5_iiii)
        /*00b8*/ 	.short	0x0380
        /*00ba*/ 	.short	0x0030


	//----- nvinfo : EIATTR_SW_WAR
	.align		4
.L_441:
        /*00bc*/ 	.byte	0x04, 0x36
        /*00be*/ 	.short	(.L_443 - .L_442)
.L_442:
        /*00c0*/ 	.word	0x00000008
.L_443:


//--------------------- .nv.info._ZN8pygpukit3ops2nn16rope_bf16_kernelEP13__nv_bfloat16S3_PKS2_S5_iiii --------------------------
	.section	.nv.info._ZN8pygpukit3ops2nn16rope_bf16_kernelEP13__nv_bfloat16S3_PKS2_S5_iiii,"",@"SHT_CUDA_INFO"
	.sectionflags	@""
	.align	4


	//----- nvinfo : EIATTR_CUDA_API_VERSION
	.align		4
        /*0000*/ 	.byte	0x04, 0x37
        /*0002*/ 	.short	(.L_445 - .L_444)
.L_444:
        /*0004*/ 	.word	0x00000082


	//----- nvinfo : EIATTR_KPARAM_INFO
	.align		4
.L_445:
        /*0008*/ 	.byte	0x04, 0x17
        /*000a*/ 	.short	(.L_447 - .L_446)
.L_446:
        /*000c*/ 	.word	0x00000000
        /*0010*/ 	.short	0x0007
        /*0012*/ 	.short	0x002c
        /*0014*/ 	.byte	0x00, 0xf0, 0x11, 0x00


	//----- nvinfo : EIATTR_KPARAM_INFO
	.align		4
.L_447:
        /*0018*/ 	.byte	0x04, 0x17
        /*001a*/ 	.short	(.L_449 - .L_448)
.L_448:
        /*001c*/ 	.word	0x00000000
        /*0020*/ 	.short	0x0006
        /*0022*/ 	.short	0x0028
        /*0024*/ 	.byte	0x00, 0xf0, 0x11, 0x00


	//----- nvinfo : EIATTR_KPARAM_INFO
	.align		4
.L_449:
        /*0028*/ 	.byte	0x04, 0x17
        /*002a*/ 	.short	(.L_451 - .L_450)
.L_450:
        /*002c*/ 	.word	0x00000000
        /*0030*/ 	.short	0x0005
        /*0032*/ 	.short	0x0024
        /*0034*/ 	.byte	0x00, 0xf0, 0x11, 0x00


	//----- nvinfo : EIATTR_KPARAM_INFO
	.align		4
.L_451:
        /*0038*/ 	.byte	0x04, 0x17
        /*003a*/ 	.short	(.L_453 - .L_452)
.L_452:
        /*003c*/ 	.word	0x00000000
        /*0040*/ 	.short	0x0004
        /*0042*/ 	.short	0x0020
        /*0044*/ 	.byte	0x00, 0xf0, 0x11, 0x00


	//----- nvinfo : EIATTR_KPARAM_INFO
	.align		4
.L_453:
        /*0048*/ 	.byte	0x04, 0x17
        /*004a*/ 	.short	(.L_455 - .L_454)
.L_454:
        /*004c*/ 	.word	0x00000000
        /*0050*/ 	.short	0x0003
        /*0052*/ 	.short	0x0018
        /*0054*/ 	.byte	0x00, 0xf5, 0x21, 0x00


	//----- nvinfo : EIATTR_KPARAM_INFO
	.align		4
.L_455:
        /*0058*/ 	.byte	0x04, 0x17
        /*005a*/ 	.short	(.L_457 - .L_456)
.L_456:
        /*005c*/ 	.word	0x00000000
        /*0060*/ 	.short	0x0002
        /*0062*/ 	.short	0x0010
        /*0064*/ 	.byte	0x00, 0xf5, 0x21, 0x00


	//----- nvinfo : EIATTR_KPARAM_INFO
	.align		4
.L_457:
        /*0068*/ 	.byte	0x04, 0x17
        /*006a*/ 	.short	(.L_459 - .L_458)
.L_458:
        /*006c*/ 	.word	0x00000000
        /*0070*/ 	.short	0x0001
        /*0072*/ 	.short	0x0008
        /*0074*/ 	.byte	0x00, 0xf5, 0x21, 0x00


	//----- nvinfo : EIATTR_KPARAM_INFO
	.align		4
.L_459:
        /*0078*/ 	.byte	0x04, 0x17
        /*007a*/ 	.short	(.L_461 - .L_460)
.L_460:
        /*007c*/ 	.word	0x00000000
        /*0080*/ 	.short	0x0000
        /*0082*/ 	.short	0x0000
        /*0084*/ 	.byte	0x00, 0xf5, 0x21, 0x00


	//----- nvinfo : EIATTR_SPARSE_MMA_MASK
	.align		4
.L_461:
        /*0088*/ 	.byte	0x03, 0x50
        /*008a*/ 	.short	0x0000


	//----- nvinfo : EIATTR_MAXREG_COUNT
	.align		4
        /*008c*/ 	.byte	0x03, 0x1b
        /*008e*/ 	.short	0x00ff


	//----- nvinfo : EIATTR_MERCURY_ISA_VERSION
	.align		4
        /*0090*/ 	.byte	0x03, 0x5f
        /*0092*/ 	.short	0x0101


	//----- nvinfo : EIATTR_VRC_CTA_INIT_COUNT
	.align		4
        /*0094*/ 	.byte	0x02, 0x4a
	.zero		1
	.zero		1


	//----- nvinfo : EIATTR_EXIT_INSTR_OFFSETS
	.align		4
        /*0098*/ 	.byte	0x04, 0x1c
        /*009a*/ 	.short	(.L_463 - .L_462)


	//   ....[0]....
.L_462:
        /*009c*/ 	.word	0x00000620


	//   ....[1]....
        /*00a0*/ 	.word	0x00000b00


	//----- nvinfo : EIATTR_CRS_STACK_SIZE
	.align		4
.L_463:
        /*00a4*/ 	.byte	0x04, 0x1e
        /*00a6*/ 	.short	(.L_465 - .L_464)
.L_464:
        /*00a8*/ 	.word	0x00000000


	//----- nvinfo : EIATTR_CBANK_PARAM_SIZE
	.align		4
.L_465:
        /*00ac*/ 	.byte	0x03, 0x19
        /*00ae*/ 	.short	0x0030


	//----- nvinfo : EIATTR_PARAM_CBANK
	.align		4
        /*00b0*/ 	.byte	0x04, 0x0a
        /*00b2*/ 	.short	(.L_467 - .L_466)
	.align		4
.L_466:
        /*00b4*/ 	.word	index@(.nv.constant0._ZN8pygpukit3ops2nn16rope_bf16_kernelEP13__nv_bfloat16S3_PKS2_S5_iiii)
        /*00b8*/ 	.short	0x0380
        /*00ba*/ 	.short	0x0030


	//----- nvinfo : EIATTR_SW_WAR
	.align		4
.L_467:
        /*00bc*/ 	.byte	0x04, 0x36
        /*00be*/ 	.short	(.L_469 - .L_468)
.L_468:
        /*00c0*/ 	.word	0x00000008
.L_469:


//--------------------- .nv.info._ZN8pygpukit3ops2nn15rope_f16_kernelEP6__halfS3_PKS2_S5_iiii --------------------------
	.section	.nv.info._ZN8pygpukit3ops2nn15rope_f16_kernelEP6__halfS3_PKS2_S5_iiii,"",@"SHT_CUDA_INFO"
	.sectionflags	@""
	.align	4


	//----- nvinfo : EIATTR_CUDA_API_VERSION
	.align		4
        /*0000*/ 	.byte	0x04, 0x37
        /*0002*/ 	.short	(.L_471 - .L_470)
.L_470:
        /*0004*/ 	.word	0x00000082


	//----- nvinfo : EIATTR_KPARAM_INFO
	.align		4
.L_471:
        /*0008*/ 	.byte	0x04, 0x17
        /*000a*/ 	.short	(.L_473 - .L_472)
.L_472:
        /*000c*/ 	.word	0x00000000
        /*0010*/ 	.short	0x0007
        /*0012*/ 	.short	0x002c
        /*0014*/ 	.byte	0x00, 0xf0, 0x11, 0x00


	//----- nvinfo : EIATTR_KPARAM_INFO
	.align		4
.L_473:
        /*0018*/ 	.byte	0x04, 0x17
        /*001a*/ 	.short	(.L_475 - .L_474)
.L_474:
        /*001c*/ 	.word	0x00000000
        /*0020*/ 	.short	0x0006
        /*0022*/ 	.short	0x0028
        /*0024*/ 	.byte	0x00, 0xf0, 0x11, 0x00


	//----- nvinfo : EIATTR_KPARAM_INFO
	.align		4
.L_475:
        /*0028*/ 	.byte	0x04, 0x17
        /*002a*/ 	.short	(.L_477 - .L_476)
.L_476:
        /*002c*/ 	.word	0x00000000
        /*0030*/ 	.short	0x0005
        /*0032*/ 	.short	0x0024
        /*0034*/ 	.byte	0x00, 0xf0, 0x11, 0x00


	//----- nvinfo : EIATTR_KPARAM_INFO
	.align		4
.L_477:
        /*0038*/ 	.byte	0x04, 0x17
        /*003a*/ 	.short	(.L_479 - .L_478)
.L_478:
        /*003c*/ 	.word	0x00000000
        /*0040*/ 	.short	0x0004
        /*0042*/ 	.short	0x0020
        /*0044*/ 	.byte	0x00, 0xf0, 0x11, 0x00


	//----- nvinfo : EIATTR_KPARAM_INFO
	.align		4
.L_479:
        /*0048*/ 	.byte	0x04, 0x17
        /*004a*/ 	.short	(.L_481 - .L_480)
.L_480:
        /*004c*/ 	.word	0x00000000
        /*0050*/ 	.short	0x0003
        /*0052*/ 	.short	0x0018
        /*0054*/ 	.byte	0x00, 0xf5, 0x21, 0x00


	//----- nvinfo : EIATTR_KPARAM_INFO
	.align		4
.L_481:
        /*0058*/ 	.byte	0x04, 0x17
        /*005a*/ 	.short	(.L_483 - .L_482)
.L_482:
        /*005c*/ 	.word	0x00000000
        /*0060*/ 	.short	0x0002
        /*0062*/ 	.short	0x0010
        /*0064*/ 	.byte	0x00, 0xf5, 0x21, 0x00


	//----- nvinfo : EIATTR_KPARAM_INFO
	.align		4
.L_483:
        /*0068*/ 	.byte	0x04, 0x17
        /*006a*/ 	.short	(.L_485 - .L_484)
.L_484:
        /*006c*/ 	.word	0x00000000
        /*0070*/ 	.short	0x0001
        /*0072*/ 	.short	0x0008
        /*0074*/ 	.byte	0x00, 0xf5, 0x21, 0x00


	//----- nvinfo : EIATTR_KPARAM_INFO
	.align		4
.L_485:
        /*0078*/ 	.byte	0x04, 0x17
        /*007a*/ 	.short	(.L_487 - .L_486)
.L_486:
        /*007c*/ 	.word	0x00000000
        /*0080*/ 	.short	0x0000
        /*0082*/ 	.short	0x0000
        /*0084*/ 	.byte	0x00, 0xf5, 0x21, 0x00


	//----- nvinfo : EIATTR_SPARSE_MMA_MASK
	.align		4
.L_487:
        /*0088*/ 	.byte	0x03, 0x50
        /*008a*/ 	.short	0x0000


	//----- nvinfo : EIATTR_MAXREG_COUNT
	.align		4
        /*008c*/ 	.byte	0x03, 0x1b
        /*008e*/ 	.short	0x00ff


	//----- nvinfo : EIATTR_MERCURY_ISA_VERSION
	.align		4
        /*0090*/ 	.byte	0x03, 0x5f
        /*0092*/ 	.short	0x0101


	//----- nvinfo : EIATTR_VRC_CTA_INIT_COUNT
	.align		4
        /*0094*/ 	.byte	0x02, 0x4a
	.zero		1
	.zero		1


	//----- nvinfo : EIATTR_EXIT_INSTR_OFFSETS
	.align		4
        /*0098*/ 	.byte	0x04, 0x1c
        /*009a*/ 	.short	(.L_489 - .L_488)


	//   ....[0]....
.L_488:
        /*009c*/ 	.word	0x00000620


	//   ....[1]....
        /*00a0*/ 	.word	0x00000b00


	//----- nvinfo : EIATTR_CRS_STACK_SIZE
	.align		4
.L_489:
        /*00a4*/ 	.byte	0x04, 0x1e
        /*00a6*/ 	.short	(.L_491 - .L_490)
.L_490:
        /*00a8*/ 	.word	0x00000000


	//----- nvinfo : EIATTR_CBANK_PARAM_SIZE
	.align		4
.L_491:
        /*00ac*/ 	.byte	0x03, 0x19
        /*00ae*/ 	.short	0x0030


	//----- nvinfo : EIATTR_PARAM_CBANK
	.align		4
        /*00b0*/ 	.byte	0x04, 0x0a
        /*00b2*/ 	.short	(.L_493 - .L_492)
	.align		4
.L_492:
        /*00b4*/ 	.word	index@(.nv.constant0._ZN8pygpukit3ops2nn15rope_f16_kernelEP6__halfS3_PKS2_S5_iiii)
        /*00b8*/ 	.short	0x0380
        /*00ba*/ 	.short	0x0030


	//----- nvinfo : EIATTR_SW_WAR
	.align		4
.L_493:
        /*00bc*/ 	.byte	0x04, 0x36
        /*00be*/ 	.short	(.L_495 - .L_494)
.L_494:
        /*00c0*/ 	.word	0x00000008
.L_495:


//--------------------- .nv.info._ZN8pygpukit3ops2nn15rope_f32_kernelEPfS2_PKfS4_iiii --------------------------
	.section	.nv.info._ZN8pygpukit3ops2nn15rope_f32_kernelEPfS2_PKfS4_iiii,"",@"SHT_CUDA_INFO"
	.sectionflags	@""
	.align	4


	//----- nvinfo : EIATTR_CUDA_API_VERSION
	.align		4
        /*0000*/ 	.byte	0x04, 0x37
        /*0002*/ 	.short	(.L_497 - .L_496)
.L_496:
        /*0004*/ 	.word	0x00000082


	//----- nvinfo : EIATTR_KPARAM_INFO
	.align		4
.L_497:
        /*0008*/ 	.byte	0x04, 0x17
        /*000a*/ 	.short	(.L_499 - .L_498)
.L_498:
        /*000c*/ 	.word	0x00000000
        /*0010*/ 	.short	0x0007
        /*0012*/ 	.short	0x002c
        /*0014*/ 	.byte	0x00, 0xf0, 0x11, 0x00


	//----- nvinfo : EIATTR_KPARAM_INFO
	.align		4
.L_499:
        /*0018*/ 	.byte	0x04, 0x17
        /*001a*/ 	.short	(.L_501 - .L_500)
.L_500:
        /*001c*/ 	.word	0x00000000
        /*0020*/ 	.short	0x0006
        /*0022*/ 	.short	0x0028
        /*0024*/ 	.byte	0x00, 0xf0, 0x11, 0x00


	//----- nvinfo : EIATTR_KPARAM_INFO
	.align		4
.L_501:
        /*0028*/ 	.byte	0x04, 0x17
        /*002a*/ 	.short	(.L_503 - .L_502)
.L_502:
        /*002c*/ 	.word	0x00000000
        /*0030*/ 	.short	0x0005
        /*0032*/ 	.short	0x0024
        /*0034*/ 	.byte	0x00, 0xf0, 0x11, 0x00


	//----- nvinfo : EIATTR_KPARAM_INFO
	.align		4
.L_503:
        /*0038*/ 	.byte	0x04, 0x17
        /*003a*/ 	.short	(.L_505 - .L_504)
.L_504:
        /*003c*/ 	.word	0x00000000
        /*0040*/ 	.short	0x0004
        /*0042*/ 	.short	0x0020
        /*0044*/ 	.byte	0x00, 0xf0, 0x11, 0x00


	//----- nvinfo : EIATTR_KPARAM_INFO
	.align		4
.L_505:
        /*0048*/ 	.byte	0x04, 0x17
        /*004a*/ 	.short	(.L_507 - .L_506)
.L_506:
        /*004c*/ 	.word	0x00000000
        /*0050*/ 	.short	0x0003
        /*0052*/ 	.short	0x0018
        /*0054*/ 	.byte	0x00, 0xf5, 0x21, 0x00


	//----- nvinfo : EIATTR_KPARAM_INFO
	.align		4
.L_507:
        /*0058*/ 	.byte	0x04, 0x17
        /*005a*/ 	.short	(.L_509 - .L_508)
.L_508:
        /*005c*/ 	.word	0x00000000
        /*0060*/ 	.short	0x0002
        /*0062*/ 	.short	0x0010
        /*0064*/ 	.byte	0x00, 0xf5, 0x21, 0x00


	//----- nvinfo : EIATTR_KPARAM_INFO
	.align		4
.L_509:
        /*0068*/ 	.byte	0x04, 0x17
        /*006a*/ 	.short	(.L_511 - .L_510)
.L_510:
        /*006c*/ 	.word	0x00000000
        /*0070*/ 	.short	0x0001
        /*0072*/ 	.short	0x0008
        /*0074*/ 	.byte	0x00, 0xf5, 0x21, 0x00


	//----- nvinfo : EIATTR_KPARAM_INFO
	.align		4
.L_511:
        /*0078*/ 	.byte	0x04, 0x17
        /*007a*/ 	.short	(.L_513 - .L_512)
.L_512:
        /*007c*/ 	.word	0x00000000
        /*0080*/ 	.short	0x0000
        /*0082*/ 	.short	0x0000
        /*0084*/ 	.byte	0x00, 0xf5, 0x21, 0x00


	//----- nvinfo : EIATTR_SPARSE_MMA_MASK
	.align		4
.L_513:
        /*0088*/ 	.byte	0x03, 0x50
        /*008a*/ 	.short	0x0000


	//----- nvinfo : EIATTR_MAXREG_COUNT
	.align		4
        /*008c*/ 	.byte	0x03, 0x1b
        /*008e*/ 	.short	0x00ff


	//----- nvinfo : EIATTR_MERCURY_ISA_VERSION
	.align		4
        /*0090*/ 	.byte	0x03, 0x5f
        /*0092*/ 	.short	0x0101


	//----- nvinfo : EIATTR_VRC_CTA_INIT_COUNT
	.align		4
        /*0094*/ 	.byte	0x02, 0x4a
	.zero		1
	.zero		1


	//----- nvinfo : EIATTR_EXIT_INSTR_OFFSETS
	.align		4
        /*0098*/ 	.byte	0x04, 0x1c
        /*009a*/ 	.short	(.L_515 - .L_514)


	//   ....[0]....
.L_514:
        /*009c*/ 	.word	0x000005c0


	//   ....[1]....
        /*00a0*/ 	.word	0x00000a40


	//----- nvinfo : EIATTR_CRS_STACK_SIZE
	.align		4
.L_515:
        /*00a4*/ 	.byte	0x04, 0x1e
        /*00a6*/ 	.short	(.L_517 - .L_516)
.L_516:
        /*00a8*/ 	.word	0x00000000


	//----- nvinfo : EIATTR_CBANK_PARAM_SIZE
	.align		4
.L_517:
        /*00ac*/ 	.byte	0x03, 0x19
        /*00ae*/ 	.short	0x0030


	//----- nvinfo : EIATTR_PARAM_CBANK
	.align		4
        /*00b0*/ 	.byte	0x04, 0x0a
        /*00b2*/ 	.short	(.L_519 - .L_518)
	.align		4
.L_518:
        /*00b4*/ 	.word	index@(.nv.constant0._ZN8pygpukit3ops2nn15rope_f32_kernelEPfS2_PKfS4_iiii)
        /*00b8*/ 	.short	0x0380
        /*00ba*/ 	.short	0x0030


	//----- nvinfo : EIATTR_SW_WAR
	.align		4
.L_519:
        /*00bc*/ 	.byte	0x04, 0x36
        /*00be*/ 	.short	(.L_521 - .L_520)
.L_520:
        /*00c0*/ 	.word	0x00000008
.L_521:


//--------------------- .nv.info._ZN8pygpukit3ops2nn20bias_add_bf16_kernelEP13__nv_bfloat16PKS2_mm --------------------------
	.section	.nv.info._ZN8pygpukit3ops2nn20bias_add_bf16_kernelEP13__nv_bfloat16PKS2_mm,"",@"SHT_CUDA_INFO"
	.sectionflags	@""
	.align	4


	//----- nvinfo : EIATTR_CUDA_API_VERSION
	.align		4
        /*0000*/ 	.byte	0x04, 0x37
        /*0002*/ 	.short	(.L_523 - .L_522)
.L_522:
        /*0004*/ 	.word	0x00000082


	//----- nvinfo : EIATTR_KPARAM_INFO
	.align		4
.L_523:
        /*0008*/ 	.byte	0x04, 0x17
        /*000a*/ 	.short	(.L_525 - .L_524)
.L_524:
        /*000c*/ 	.word	0x00000000
        /*0010*/ 	.short	0x0003
        /*0012*/ 	.short	0x0018
        /*0014*/ 	.byte	0x00, 0xf0, 0x21, 0x00


	//----- nvinfo : EIATTR_KPARAM_INFO
	.align		4
.L_525:
        /*0018*/ 	.byte	0x04, 0x17
        /*001a*/ 	.short	(.L_527 - .L_526)
.L_526:
        /*001c*/ 	.word	0x00000000
        /*0020*/ 	.short	0x0002
        /*0022*/ 	.short	0x0010
        /*0024*/ 	.byte	0x00, 0xf0, 0x21, 0x00


	//----- nvinfo : EIATTR_KPARAM_INFO
	.align		4
.L_527:
        /*0028*/ 	.byte	0x04, 0x17
        /*002a*/ 	.short	(.L_529 - .L_528)
.L_528:
        /*002c*/ 	.word	0x00000000
        /*0030*/ 	.short	0x0001
        /*0032*/ 	.short	0x0008
        /*0034*/ 	.byte	0x00, 0xf5, 0x21, 0x00


	//----- nvinfo : EIATTR_KPARAM_INFO
	.align		4
.L_529:
        /*0038*/ 	.byte	0x04, 0x17
        /*003a*/ 	.short	(.L_531 - .L_530)
.L_530:
        /*003c*/ 	.word	0x00000000
        /*0040*/ 	.short	0x0000
        /*0042*/ 	.short	0x0000
        /*0044*/ 	.byte	0x00, 0xf5, 0x21, 0x00


	//----- nvinfo : EIATTR_SPARSE_MMA_MASK
	.align		4
.L_531:
        /*0048*/ 	.byte	0x03, 0x50
        /*004a*/ 	.short	0x0000


	//----- nvinfo : EIATTR_MAXREG_COUNT
	.align		4
        /*004c*/ 	.byte	0x03, 0x1b
        /*004e*/ 	.short	0x00ff


	//----- nvinfo : EIATTR_MERCURY_ISA_VERSION
	.align		4
        /*0050*/ 	.byte	0x03, 0x5f
        /*0052*/ 	.short	0x0101


	//----- nvinfo : EIATTR_VRC_CTA_INIT_COUNT
	.align		4
        /*0054*/ 	.byte	0x02, 0x4a
	.zero		1
	.zero		1


	//----- nvinfo : EIATTR_EXIT_INSTR_OFFSETS
	.align		4
        /*0058*/ 	.byte	0x04, 0x1c
        /*005a*/ 	.short	(.L_533 - .L_532)


	//   ....[0]....
.L_532:
        /*005c*/ 	.word	0x000000d0


	//   ....[1]....
        /*0060*/ 	.word	0x00000330


	//----- nvinfo : EIATTR_CRS_STACK_SIZE
	.align		4
.L_533:
        /*0064*/ 	.byte	0x04, 0x1e
        /*0066*/ 	.short	(.L_535 - .L_534)
.L_534:
        /*0068*/ 	.word	0x00000000


	//----- nvinfo : EIATTR_CBANK_PARAM_SIZE
	.align		4
.L_535:
        /*006c*/ 	.byte	0x03, 0x19
        /*006e*/ 	.short	0x0020


	//----- nvinfo : EIATTR_PARAM_CBANK
	.align		4
        /*0070*/ 	.byte	0x04, 0x0a
        /*0072*/ 	.short	(.L_537 - .L_536)
	.align		4
.L_536:
        /*0074*/ 	.word	index@(.nv.constant0._ZN8pygpukit3ops2nn20bias_add_bf16_kernelEP13__nv_bfloat16PKS2_mm)
        /*0078*/ 	.short	0x0380
        /*007a*/ 	.short	0x0020


	//----- nvinfo : EIATTR_SW_WAR
	.align		4
.L_537:
        /*007c*/ 	.byte	0x04, 0x36
        /*007e*/ 	.short	(.L_539 - .L_538)
.L_538:
        /*0080*/ 	.word	0x00000008
.L_539:


//--------------------- .nv.info._ZN8pygpukit3ops2nn19bias_add_f16_kernelEP6__halfPKS2_mm --------------------------
	.section	.nv.info._ZN8pygpukit3ops2nn19bias_add_f16_kernelEP6__halfPKS2_mm,"",@"SHT_CUDA_INFO"
	.sectionflags	@""
	.align	4


	//----- nvinfo : EIATTR_CUDA_API_VERSION
	.align		4
        /*0000*/ 	.byte	0x04, 0x37
        /*0002*/ 	.short	(.L_541 - .L_540)
.L_540:
        /*0004*/ 	.word	0x00000082


	//----- nvinfo : EIATTR_KPARAM_INFO
	.align		4
.L_541:
        /*0008*/ 	.byte	0x04, 0x17
        /*000a*/ 	.short	(.L_543 - .L_542)
.L_542:
        /*000c*/ 	.word	0x00000000
        /*0010*/ 	.short	0x0003
        /*0012*/ 	.short	0x0018
        /*0014*/ 	.byte	0x00, 0xf0, 0x21, 0x00


	//----- nvinfo : EIATTR_KPARAM_INFO
	.align		4
.L_543:
        /*0018*/ 	.byte	0x04, 0x17
        /*001a*/ 	.short	(.L_545 - .L_544)
.L_544:
        /*001c*/ 	.word	0x00000000
        /*0020*/ 	.short	0x0002
        /*0022*/ 	.short	0x0010
        /*0024*/ 	.byte	0x00, 0xf0, 0x21, 0x00


	//----- nvinfo : EIATTR_KPARAM_INFO
	.align		4
.L_545:
        /*0028*/ 	.byte	0x04, 0x17
        /*002a*/ 	.short	(.L_547 - .L_546)
.L_546:
        /*002c*/ 	.word	0x00000000
        /*0030*/ 	.short	0x0001
        /*0032*/ 	.short	0x0008
        /*0034*/ 	.byte	0x00, 0xf5, 0x21, 0x00


	//----- nvinfo : EIATTR_KPARAM_INFO
	.align		4
.L_547:
        /*0038*/ 	.byte	0x04, 0x17
        /*003a*/ 	.short	(.L_549 - .L_548)
.L_548:
        /*003c*/ 	.word	0x00000000
        /*0040*/ 	.short	0x0000
        /*0042*/ 	.short	0x0000
        /*0044*/ 	.byte	0x00, 0xf5, 0x21, 0x00


	//----- nvinfo : EIATTR_SPARSE_MMA_MASK
	.align		4
.L_549:
        /*0048*/ 	.byte	0x03, 0x50
        /*004a*/ 	.short	0x0000


	//----- nvinfo : EIATTR_MAXREG_COUNT
	.align		4
        /*004c*/ 	.byte	0x03, 0x1b
        /*004e*/ 	.short	0x00ff


	//----- nvinfo : EIATTR_MERCURY_ISA_VERSION
	.align		4
        /*0050*/ 	.byte	0x03, 0x5f
        /*0052*/ 	.short	0x0101


	//----- nvinfo : EIATTR_VRC_CTA_INIT_COUNT
	.align		4
        /*0054*/ 	.byte	0x02, 0x4a
	.zero		1
	.zero		1


	//----- nvinfo : EIATTR_EXIT_INSTR_OFFSETS
	.align		4
        /*0058*/ 	.byte	0x04, 0x1c
        /*005a*/ 	.short	(.L_551 - .L_550)


	//   ....[0]....
.L_550:
        /*005c*/ 	.word	0x000000d0


	//   ....[1]....
        /*0060*/ 	.word	0x00000330


	//----- nvinfo : EIATTR_CRS_STACK_SIZE
	.align		4
.L_551:
        /*0064*/ 	.byte	0x04, 0x1e
        /*0066*/ 	.short	(.L_553 - .L_552)
.L_552:
        /*0068*/ 	.word	0x00000000


	//----- nvinfo : EIATTR_CBANK_PARAM_SIZE
	.align		4
.L_553:
        /*006c*/ 	.byte	0x03, 0x19
        /*006e*/ 	.short	0x0020


	//----- nvinfo : EIATTR_PARAM_CBANK
	.align		4
        /*0070*/ 	.byte	0x04, 0x0a
        /*0072*/ 	.short	(.L_555 - .L_554)
	.align		4
.L_554:
        /*0074*/ 	.word	index@(.nv.constant0._ZN8pygpukit3ops2nn19bias_add_f16_kernelEP6__halfPKS2_mm)
        /*0078*/ 	.short	0x0380
        /*007a*/ 	.short	0x0020


	//----- nvinfo : EIATTR_SW_WAR
	.align		4
.L_555:
        /*007c*/ 	.byte	0x04, 0x36
        /*007e*/ 	.short	(.L_557 - .L_556)
.L_556:
        /*0080*/ 	.word	0x00000008
.L_557:


//--------------------- .nv.info._ZN8pygpukit3ops2nn19bias_add_f64_kernelEPdPKdmm --------------------------
	.section	.nv.info._ZN8pygpukit3ops2nn19bias_add_f64_kernelEPdPKdmm,"",@"SHT_CUDA_INFO"
	.sectionflags	@""
	.align	4


	//----- nvinfo : EIATTR_CUDA_API_VERSION
	.align		4
        /*0000*/ 	.byte	0x04, 0x37
        /*0002*/ 	.short	(.L_559 - .L_558)
.L_558:
        /*0004*/ 	.word	0x00000082


	//----- nvinfo : EIATTR_KPARAM_INFO
	.align		4
.L_559:
        /*0008*/ 	.byte	0x04, 0x17
        /*000a*/ 	.short	(.L_561 - .L_560)
.L_560:
        /*000c*/ 	.word	0x00000000
        /*0010*/ 	.short	0x0003
        /*0012*/ 	.short	0x0018
        /*0014*/ 	.byte	0x00, 0xf0, 0x21, 0x00


	//----- nvinfo : EIATTR_KPARAM_INFO
	.align		4
.L_561:
        /*0018*/ 	.byte	0x04, 0x17
        /*001a*/ 	.short	(.L_563 - .L_562)
.L_562:
        /*001c*/ 	.word	0x00000000
        /*0020*/ 	.short	0x0002
        /*0022*/ 	.short	0x0010
        /*0024*/ 	.byte	0x00, 0xf0, 0x21, 0x00


	//----- nvinfo : EIATTR_KPARAM_INFO
	.align		4
.L_563:
        /*0028*/ 	.byte	0x04, 0x17
        /*002a*/ 	.short	(.L_565 - .L_564)
.L_564:
        /*002c*/ 	.word	0x00000000
        /*0030*/ 	.short	0x0001
        /*0032*/ 	.short	0x0008
        /*0034*/ 	.byte	0x00, 0xf5, 0x21, 0x00


	//----- nvinfo : EIATTR_KPARAM_INFO
	.align		4
.L_565:
        /*0038*/ 	.byte	0x04, 0x17
        /*003a*/ 	.short	(.L_567 - .L_566)
.L_566:
        /*003c*/ 	.word	0x00000000
        /*0040*/ 	.short	0x0000
        /*0042*/ 	.short	0x0000
        /*0044*/ 	.byte	0x00, 0xf5, 0x21, 0x00


	//----- nvinfo : EIATTR_SPARSE_MMA_MASK
	.align		4
.L_567:
        /*0048*/ 	.byte	0x03, 0x50
        /*004a*/ 	.short	0x0000


	//----- nvinfo : EIATTR_MAXREG_COUNT
	.align		4
        /*004c*/ 	.byte	0x03, 0x1b
        /*004e*/ 	.short	0x00ff


	//----- nvinfo : EIATTR_MERCURY_ISA_VERSION
	.align		4
        /*0050*/ 	.byte	0x03, 0x5f
        /*0052*/ 	.short	0x0101


	//----- nvinfo : EIATTR_VRC_CTA_INIT_COUNT
	.align		4
        /*0054*/ 	.byte	0x02, 0x4a
	.zero		1
	.zero		1


	//----- nvinfo : EIATTR_EXIT_INSTR_OFFSETS
	.align		4
        /*0058*/ 	.byte	0x04, 0x1c
        /*005a*/ 	.short	(.L_569 - .L_568)


	//   ....[0]....
.L_568:
        /*005c*/ 	.word	0x000000d0


	//   ....[1]....
        /*0060*/ 	.word	0x00000300


	//----- nvinfo : EIATTR_CRS_STACK_SIZE
	.align		4
.L_569:
        /*0064*/ 	.byte	0x04, 0x1e
        /*0066*/ 	.short	(.L_571 - .L_570)
.L_570:
        /*0068*/ 	.word	0x00000000


	//----- nvinfo : EIATTR_CBANK_PARAM_SIZE
	.align		4
.L_571:
        /*006c*/ 	.byte	0x03, 0x19
        /*006e*/ 	.short	0x0020


	//----- nvinfo : EIATTR_PARAM_CBANK
	.align		4
        /*0070*/ 	.byte	0x04, 0x0a
        /*0072*/ 	.short	(.L_573 - .L_572)
	.align		4
.L_572:
        /*0074*/ 	.word	index@(.nv.constant0._ZN8pygpukit3ops2nn19bias_add_f64_kernelEPdPKdmm)
        /*0078*/ 	.short	0x0380
        /*007a*/ 	.short	0x0020


	//----- nvinfo : EIATTR_SW_WAR
	.align		4
.L_573:
        /*007c*/ 	.byte	0x04, 0x36
        /*007e*/ 	.short	(.L_575 - .L_574)
.L_574:
        /*0080*/ 	.word	0x00000008
.L_575:


//--------------------- .nv.info._ZN8pygpukit3ops2nn19bias_add_f32_kernelEPfPKfmm --------------------------
	.section	.nv.info._ZN8pygpukit3ops2nn19bias_add_f32_kernelEPfPKfmm,"",@"SHT_CUDA_INFO"
	.sectionflags	@""
	.align	4


	//----- nvinfo : EIATTR_CUDA_API_VERSION
	.align		4
        /*0000*/ 	.byte	0x04, 0x37
        /*0002*/ 	.short	(.L_577 - .L_576)
.L_576:
        /*0004*/ 	.word	0x00000082


	//----- nvinfo : EIATTR_KPARAM_INFO
	.align		4
.L_577:
        /*0008*/ 	.byte	0x04, 0x17
        /*000a*/ 	.short	(.L_579 - .L_578)
.L_578:
        /*000c*/ 	.word	0x00000000
        /*0010*/ 	.short	0x0003
        /*0012*/ 	.short	0x0018
        /*0014*/ 	.byte	0x00, 0xf0, 0x21, 0x00


	//----- nvinfo : EIATTR_KPARAM_INFO
	.align		4
.L_579:
        /*0018*/ 	.byte	0x04, 0x17
        /*001a*/ 	.short	(.L_581 - .L_580)
.L_580:
        /*001c*/ 	.word	0x00000000
        /*0020*/ 	.short	0x0002
        /*0022*/ 	.short	0x0010
        /*0024*/ 	.byte	0x00, 0xf0, 0x21, 0x00


	//----- nvinfo : EIATTR_KPARAM_INFO
	.align		4
.L_581:
        /*0028*/ 	.byte	0x04, 0x17
        /*002a*/ 	.short	(.L_583 - .L_582)
.L_582:
        /*002c*/ 	.word	0x00000000
        /*0030*/ 	.short	0x0001
        /*0032*/ 	.short	0x0008
        /*0034*/ 	.byte	0x00, 0xf5, 0x21, 0x00


	//----- nvinfo : EIATTR_KPARAM_INFO
	.align		4
.L_583:
        /*0038*/ 	.byte	0x04, 0x17
        /*003a*/ 	.short	(.L_585 - .L_584)
.L_584:
        /*003c*/ 	.word	0x00000000
        /*0040*/ 	.short	0x0000
        /*0042*/ 	.short	0x0000
        /*0044*/ 	.byte	0x00, 0xf5, 0x21, 0x00


	//----- nvinfo : EIATTR_SPARSE_MMA_MASK
	.align		4
.L_585:
        /*0048*/ 	.byte	0x03, 0x50
        /*004a*/ 	.short	0x0000


	//----- nvinfo : EIATTR_MAXREG_COUNT
	.align		4
        /*004c*/ 	.byte	0x03, 0x1b
        /*004e*/ 	.short	0x00ff


	//----- nvinfo : EIATTR_MERCURY_ISA_VERSION
	.align		4
        /*0050*/ 	.byte	0x03, 0x5f
        /*0052*/ 	.short	0x0101


	//----- nvinfo : EIATTR_VRC_CTA_INIT_COUNT
	.align		4
        /*0054*/ 	.byte	0x02, 0x4a
	.zero		1
	.zero		1


	//----- nvinfo : EIATTR_EXIT_INSTR_OFFSETS
	.align		4
        /*0058*/ 	.byte	0x04, 0x1c
        /*005a*/ 	.short	(.L_587 - .L_586)


	//   ....[0]....
.L_586:
        /*005c*/ 	.word	0x000000d0


	//   ....[1]....
        /*0060*/ 	.word	0x00000300


	//----- nvinfo : EIATTR_CRS_STACK_SIZE
	.align		4
.L_587:
        /*0064*/ 	.byte	0x04, 0x1e
        /*0066*/ 	.short	(.L_589 - .L_588)
.L_588:
        /*0068*/ 	.word	0x00000000


	//----- nvinfo : EIATTR_CBANK_PARAM_SIZE
	.align		4
.L_589:
        /*006c*/ 	.byte	0x03, 0x19
        /*006e*/ 	.short	0x0020


	//----- nvinfo : EIATTR_PARAM_CBANK
	.align		4
        /*0070*/ 	.byte	0x04, 0x0a
        /*0072*/ 	.short	(.L_591 - .L_590)
	.align		4
.L_590:
        /*0074*/ 	.word	index@(.nv.constant0._ZN8pygpukit3ops2nn19bias_add_f32_kernelEPfPKfmm)
        /*0078*/ 	.short	0x0380
        /*007a*/ 	.short	0x0020


	//----- nvinfo : EIATTR_SW_WAR
	.align		4
.L_591:
        /*007c*/ 	.byte	0x04, 0x36
        /*007e*/ 	.short	(.L_593 - .L_592)
.L_592:
        /*0080*/ 	.word	0x00000008
.L_593:


//--------------------- .nv.callgraph             --------------------------
	.section	.nv.callgraph,"",@"SHT_CUDA_CALLGRAPH"
	.align	4
	.sectionentsize	8
	.align		4
        /*0000*/ 	.word	0x00000000
	.align		4
        /*0004*/ 	.word	0xffffffff
	.align		4
        /*0008*/ 	.word	0x00000000
	.align		4
        /*000c*/ 	.word	0xfffffffe
	.align		4
        /*0010*/ 	.word	0x00000000
	.align		4
        /*0014*/ 	.word	0xfffffffd
	.align		4
        /*0018*/ 	.word	0x00000000
	.align		4
        /*001c*/ 	.word	0xfffffffc


//--------------------- .text._ZN8pygpukit3ops2nn22cast_f16_to_f32_kernelEPK6__halfPfm --------------------------
	.section	.text._ZN8pygpukit3ops2nn22cast_f16_to_f32_kernelEPK6__halfPfm,"ax",@progbits
	.align	128
        .global         _ZN8pygpukit3ops2nn22cast_f16_to_f32_kernelEPK6__halfPfm
        .type           _ZN8pygpukit3ops2nn22cast_f16_to_f32_kernelEPK6__halfPfm,@function
        .size           _ZN8pygpukit3ops2nn22cast_f16_to_f32_kernelEPK6__halfPfm,(.L_x_46 - _ZN8pygpukit3ops2nn22cast_f16_to_f32_kernelEPK6__halfPfm)
        .other          _ZN8pygpukit3ops2nn22cast_f16_to_f32_kernelEPK6__halfPfm,@"STO_CUDA_ENTRY STV_DEFAULT"
_ZN8pygpukit3ops2nn22cast_f16_to_f32_kernelEPK6__halfPfm:
.text._ZN8pygpukit3ops2nn22cast_f16_to_f32_kernelEPK6__halfPfm:
[----:B------:R-:W-:Y:S01]  /*0000*/  LDC R1, c[0x0][0x37c] ;  /* 0x0000df00ff017b82 */ /* 0x000fe20000000800 */
[----:B------:R-:W0:Y:S07]  /*0010*/  S2R R3, SR_TID.X ;  /* 0x0000000000037919 */ /* 0x000e2e0000002100 */
[----:B------:R-:W0:Y:S01]  /*0020*/  S2UR UR4, SR_CTAID.X ;  /* 0x00000000000479c3 */ /* 0x000e220000002500 */
[----:B------:R-:W1:Y:S07]  /*0030*/  LDCU.64 UR6, c[0x0][0x390] ;  /* 0x00007200ff0677ac */ /* 0x000e6e0008000a00 */
[----:B------:R-:W0:Y:S02]  /*0040*/  LDC R0, c[0x0][0x360] ;  /* 0x0000d800ff007b82 */ /* 0x000e240000000800 */
[----:B0-----:R-:W-:-:S05]  /*0050*/  IMAD R0, R0, UR4, R3 ;  /* 0x0000000400007c24 */ /* 0x001fca000f8e0203 */
[----:B-1----:R-:W-:-:S04]  /*0060*/  ISETP.GE.U32.AND P0, PT, R0, UR6, PT ;  /* 0x0000000600007c0c */ /* 0x002fc8000bf06070 */
[----:B------:R-:W-:-:S13]  /*0070*/  ISETP.GE.U32.AND.EX P0, PT, RZ, UR7, PT, P0 ;  /* 0x00000007ff007c0c */ /* 0x000fda000bf06100 */
[----:B------:R-:W-:Y:S05]  /*0080*/  @P0 EXIT ;  /* 0x000000000000094d */ /* 0x000fea0003800000 */
[----:B------:R-:W0:Y:S01]  /*0090*/  LDCU.128 UR8, c[0x0][0x380] ;  /* 0x00007000ff0877ac */ /* 0x000e220008000c00 */
[----:B------:R-:W1:Y:S01]  /*00a0*/  LDCU.64 UR4, c[0x0][0x358] ;  /* 0x00006b00ff0477ac */ /* 0x000e620008000a00 */
[----:B0-----:R-:W-:-:S04]  /*00b0*/  LEA R2, P0, R0, UR8, 0x1 ;  /* 0x0000000800027c11 */ /* 0x001fc8000f8008ff */
[----:B------:R-:W-:-:S05]  /*00c0*/  LEA.HI.X R3, R0, UR9, RZ, 0x1, P0 ;  /* 0x0000000900037c11 */ /* 0x000fca00080f0cff */
[----:B-1----:R-:W2:Y:S01]  /*00d0*/  LDG.E.U16.CONSTANT R2, desc[UR4][R2.64] ;  /* 0x0000000402027981 */ /* 0x002ea2000c1e9500 */
[----:B------:R-:W-:-:S04]  /*00e0*/  LEA R4, P0, R0, UR10, 0x2 ;  /* 0x0000000a00047c11 */ /* 0x000fc8000f8010ff */
[----:B------:R-:W-:Y:S01]  /*00f0*/  LEA.HI.X R5, R0, UR11, RZ, 0x2, P0 ;  /* 0x0000000b00057c11 */ /* 0x000fe200080f14ff */
[----:B--2---:R-:W-:-:S05]  /*0100*/  HADD2.F32 R7, -RZ, R2.H0_H0 ;  /* 0x20000002ff077230 */ /* 0x004fca0000004100 */
[----:B------:R-:W-:Y:S01]  /*0110*/  STG.E desc[UR4][R4.64], R7 ;  /* 0x0000000704007986 */ /* 0x000fe2000c101904 */
[----:B------:R-:W-:Y:S05]  /*0120*/  EXIT ;  /* 0x000000000000794d */ /* 0x000fea0003800000 */
.L_x_0:
[----:B------:R-:W-:-:S00]  /*0130*/  BRA `(.L_x_0) ;  /* 0xfffffffc00fc7947 */ /* 0x000fc0000383ffff */
[----:B------:R-:W-:-:S00]  /*0140*/  NOP ;  /* 0x0000000000007918 */ /* 0x000fc00000000000 */
        /* <DEDUP_REMOVED lines=11> */
.L_x_46:


//--------------------- .text._ZN8pygpukit3ops2nn23cast_bf16_to_f32_kernelEPK13__nv_bfloat16Pfm --------------------------
	.section	.text._ZN8pygpukit3ops2nn23cast_bf16_to_f32_kernelEPK13__nv_bfloat16Pfm,"ax",@progbits
	.align	128
        .global         _ZN8pygpukit3ops2nn23cast_bf16_to_f32_kernelEPK13__nv_bfloat16Pfm
        .type           _ZN8pygpukit3ops2nn23cast_bf16_to_f32_kernelEPK13__nv_bfloat16Pfm,@function
        .size           _ZN8pygpukit3ops2nn23cast_bf16_to_f32_kernelEPK13__nv_bfloat16Pfm,(.L_x_47 - _ZN8pygpukit3ops2nn23cast_bf16_to_f32_kernelEPK13__nv_bfloat16Pfm)
        .other          _ZN8pygpukit3ops2nn23cast_bf16_to_f32_kernelEPK13__nv_bfloat16Pfm,@"STO_CUDA_ENTRY STV_DEFAULT"
_ZN8pygpukit3ops2nn23cast_bf16_to_f32_kernelEPK13__nv_bfloat16Pfm:
.text._ZN8pygpukit3ops2nn23cast_bf16_to_f32_kernelEPK13__nv_bfloat16Pfm:
        /* <DEDUP_REMOVED lines=16> */
[----:B--2---:R-:W-:-:S05]  /*0100*/  IMAD.U32 R7, R2, 0x10000, RZ ;  /* 0x0001000002077824 */ /* 0x004fca00078e00ff */
[----:B------:R-:W-:Y:S01]  /*0110*/  STG.E desc[UR4][R4.64], R7 ;  /* 0x0000000704007986 */ /* 0x000fe2000c101904 */
[----:B------:R-:W-:Y:S05]  /*0120*/  EXIT ;  /* 0x000000000000794d */ /* 0x000fea0003800000 */
.L_x_1:
        /* <DEDUP_REMOVED lines=13> */
.L_x_47:


//--------------------- .text._ZN8pygpukit3ops2nn22cast_f32_to_f16_kernelEPKfP6__halfm --------------------------
	.section	.text._ZN8pygpukit3ops2nn22cast_f32_to_f16_kernelEPKfP6__halfm,"ax",@progbits
	.align	128
        .global         _ZN8pygpukit3ops2nn22cast_f32_to_f16_kernelEPKfP6__halfm
        .type           _ZN8pygpukit3ops2nn22cast_f32_to_f16_kernelEPKfP6__halfm,@function
        .size           _ZN8pygpukit3ops2nn22cast_f32_to_f16_kernelEPKfP6__halfm,(.L_x_48 - _ZN8pygpukit3ops2nn22cast_f32_to_f16_kernelEPKfP6__halfm)
        .other          _ZN8pygpukit3ops2nn22cast_f32_to_f16_kernelEPKfP6__halfm,@"STO_CUDA_ENTRY STV_DEFAULT"
_ZN8pygpukit3ops2nn22cast_f32_to_f16_kernelEPKfP6__halfm:
.text._ZN8pygpukit3ops2nn22cast_f32_to_f16_kernelEPKfP6__halfm:
        /* <DEDUP_REMOVED lines=13> */
[----:B-1----:R-:W2:Y:S01]  /*00d0*/  LDG.E.CONSTANT R2, desc[UR4][R2.64] ;  /* 0x0000000402027981 */ /* 0x002ea2000c1e9900 */
[----:B------:R-:W-:-:S04]  /*00e0*/  LEA R4, P0, R0, UR10, 0x1 ;  /* 0x0000000a00047c11 */ /* 0x000fc8000f8008ff */
[----:B------:R-:W-:Y:S02]  /*00f0*/  LEA.HI.X R5, R0, UR11, RZ, 0x1, P0 ;  /* 0x0000000b00057c11 */ /* 0x000fe400080f0cff */
[----:B--2---:R-:W-:-:S05]  /*0100*/  F2FP.F16.F32.PACK_AB R3, RZ, R2 ;  /* 0x00000002ff03723e */ /* 0x004fca00000000ff */
[----:B------:R-:W-:Y:S01]  /*0110*/  STG.E.U16 desc[UR4][R4.64], R3 ;  /* 0x0000000304007986 */ /* 0x000fe2000c101504 */
[----:B------:R-:W-:Y:S05]  /*0120*/  EXIT ;  /* 0x000000000000794d */ /* 0x000fea0003800000 */
.L_x_2:
        /* <DEDUP_REMOVED lines=13> */
.L_x_48:


//--------------------- .text._ZN8pygpukit3ops2nn23cast_f32_to_bf16_kernelEPKfP13__nv_bfloat16m --------------------------
	.section	.text._ZN8pygpukit3ops2nn23cast_f32_to_bf16_kernelEPKfP13__nv_bfloat16m,"ax",@progbits
	.align	128
        .global         _ZN8pygpukit3ops2nn23cast_f32_to_bf16_kernelEPKfP13__nv_bfloat16m
        .type           _ZN8pygpukit3ops2nn23cast_f32_to_bf16_kernelEPKfP13__nv_bfloat16m,@function
        .size           _ZN8pygpukit3ops2nn23cast_f32_to_bf16_kernelEPKfP13__nv_bfloat16m,(.L_x_49 - _ZN8pygpukit3ops2nn23cast_f32_to_bf16_kernelEPKfP13__nv_bfloat16m)
        .other          _ZN8pygpukit3ops2nn23cast_f32_to_bf16_kernelEPKfP13__nv_bfloat16m,@"STO_CUDA_ENTRY STV_DEFAULT"
_ZN8pygpukit3ops2nn23cast_f32_to_bf16_kernelEPKfP13__nv_bfloat16m:
.text._ZN8pygpukit3ops2nn23cast_f32_to_bf16_kernelEPKfP13__nv_bfloat16m:
        /* <DEDUP_REMOVED lines=16> */
[----:B--2---:R-:W-:-:S05]  /*0100*/  F2FP.BF16.F32.PACK_AB R3, RZ, R2 ;  /* 0x00000002ff03723e */ /* 0x004fca00000010ff */
[----:B------:R-:W-:Y:S01]  /*0110*/  STG.E.U16 desc[UR4][R4.64], R3 ;  /* 0x0000000304007986 */ /* 0x000fe2000c101504 */
[----:B------:R-:W-:Y:S05]  /*0120*/  EXIT ;  /* 0x000000000000794d */ /* 0x000fea0003800000 */
.L_x_3:
        /* <DEDUP_REMOVED lines=13> */
.L_x_49:


//--------------------- .text._ZN8pygpukit3ops2nn27split_qkv_batch_bf16_kernelEPK13__nv_bfloat16PS2_S5_S5_iiii --------------------------
	.section	.text._ZN8pygpukit3ops2nn27split_qkv_batch_bf16_kernelEPK13__nv_bfloat16PS2_S5_S5_iiii,"ax",@progbits
	.align	128
        .global         _ZN8pygpukit3ops2nn27split_qkv_batch_bf16_kernelEPK13__nv_bfloat16PS2_S5_S5_iiii
        .type           _ZN8pygpukit3ops2nn27split_qkv_batch_bf16_kernelEPK13__nv_bfloat16PS2_S5_S5_iiii,@function
        .size           _ZN8pygpukit3ops2nn27split_qkv_batch_bf16_kernelEPK13__nv_bfloat16PS2_S5_S5_iiii,(.L_x_50 - _ZN8pygpukit3ops2nn27split_qkv_batch_bf16_kernelEPK13__nv_bfloat16PS2_S5_S5_iiii)
        .other          _ZN8pygpukit3ops2nn27split_qkv_batch_bf16_kernelEPK13__nv_bfloat16PS2_S5_S5_iiii,@"STO_CUDA_ENTRY STV_DEFAULT"
_ZN8pygpukit3ops2nn27split_qkv_batch_bf16_kernelEPK13__nv_bfloat16PS2_S5_S5_iiii:
.text._ZN8pygpukit3ops2nn27split_qkv_batch_bf16_kernelEPK13__nv_bfloat16PS2_S5_S5_iiii:
[----:B------:R-:W-:Y:S01]  /*0000*/  LDC R1, c[0x0][0x37c] ;  /* 0x0000df00ff017b82 */ /* 0x000fe20000000800 */
[----:B------:R-:W0:Y:S07]  /*0010*/  S2R R9, SR_TID.X ;  /* 0x0000000000097919 */ /* 0x000e2e0000002100 */
[----:B------:R-:W1:Y:S08]  /*0020*/  LDC.64 R4, c[0x0][0x3a0] ;  /* 0x0000e800ff047b82 */ /* 0x000e700000000a00 */
[----:B------:R-:W1:Y:S08]  /*0030*/  LDC.64 R2, c[0x0][0x3a8] ;  /* 0x0000ea00ff027b82 */ /* 0x000e700000000a00 */
[----:B------:R-:W0:Y:S08]  /*0040*/  S2UR UR4, SR_CTAID.X ;  /* 0x00000000000479c3 */ /* 0x000e300000002500 */
[----:B------:R-:W0:Y:S01]  /*0050*/  LDC R6, c[0x0][0x360] ;  /* 0x0000d800ff067b82 */ /* 0x000e220000000800 */
[----:B-1----:R-:W-:-:S05]  /*0060*/  IADD3 R0, PT, PT, R2, R5, RZ ;  /* 0x0000000502007210 */ /* 0x002fca0007ffe0ff */
[----:B------:R-:W-:Y:S02]  /*0070*/  IMAD.IADD R7, R0, 0x1, R3 ;  /* 0x0000000100077824 */ /* 0x000fe400078e0203 */
[----:B0-----:R-:W-:Y:S02]  /*0080*/  IMAD R6, R6, UR4, R9 ;  /* 0x0000000406067c24 */ /* 0x001fe4000f8e0209 */
[----:B------:R-:W-:-:S05]  /*0090*/  IMAD R9, R7, R4, RZ ;  /* 0x0000000407097224 */ /* 0x000fca00078e02ff */
[----:B------:R-:W-:-:S13]  /*00a0*/  ISETP.GE.AND P0, PT, R6, R9, PT ;  /* 0x000000090600720c */ /* 0x000fda0003f06270 */
[----:B------:R-:W-:Y:S05]  /*00b0*/  @P0 EXIT ;  /* 0x000000000000094d */ /* 0x000fea0003800000 */
[----:B------:R-:W0:Y:S01]  /*00c0*/  LDC.64 R8, c[0x0][0x380] ;  /* 0x0000e000ff087b82 */ /* 0x000e220000000a00 */
[----:B------:R-:W1:Y:S01]  /*00d0*/  LDCU.64 UR4, c[0x0][0x358] ;  /* 0x00006b00ff0477ac */ /* 0x000e620008000a00 */
[----:B0-----:R-:W-:-:S05]  /*00e0*/  IMAD.WIDE R8, R6, 0x2, R8 ;  /* 0x0000000206087825 */ /* 0x001fca00078e0208 */
[----:B-1----:R0:W2:Y:S01]  /*00f0*/  LDG.E.U16.CONSTANT R4, desc[UR4][R8.64] ;  /* 0x0000000408047981 */ /* 0x0020a2000c1e9500 */
[----:B------:R-:W-:-:S04]  /*0100*/  IABS R13, R7 ;  /* 0x00000007000d7213 */ /* 0x000fc80000000000 */
[----:B------:R-:W1:Y:S01]  /*0110*/  I2F.RP R12, R13 ;  /* 0x0000000d000c7306 */ /* 0x000e620000209400 */
[----:B0-----:R-:W-:Y:S02]  /*0120*/  IABS R8, R6 ;  /* 0x0000000600087213 */ /* 0x001fe40000000000 */
[----:B------:R-:W-:-:S05]  /*0130*/  IABS R9, R7 ;  /* 0x0000000700097213 */ /* 0x000fca0000000000 */
[----:B------:R-:W-:Y:S01]  /*0140*/  IMAD.MOV R9, RZ, RZ, -R9 ;  /* 0x000000ffff097224 */ /* 0x000fe200078e0a09 */
[----:B-1----:R-:W0:Y:S02]  /*0150*/  MUFU.RCP R12, R12 ;  /* 0x0000000c000c7308 */ /* 0x002e240000001000 */
[----:B0-----:R-:W-:-:S06]  /*0160*/  IADD3 R10, PT, PT, R12, 0xffffffe, RZ ;  /* 0x0ffffffe0c0a7810 */ /* 0x001fcc0007ffe0ff */
[----:B------:R0:W1:Y:S02]  /*0170*/  F2I.FTZ.U32.TRUNC.NTZ R11, R10 ;  /* 0x0000000a000b7305 */ /* 0x000064000021f000 */
[----:B0-----:R-:W-:Y:S02]  /*0180*/  HFMA2 R10, -RZ, RZ, 0, 0 ;  /* 0x00000000ff0a7431 */ /* 0x001fe400000001ff */
[----:B-1----:R-:W-:-:S04]  /*0190*/  IMAD.MOV R14, RZ, RZ, -R11 ;  /* 0x000000ffff0e7224 */ /* 0x002fc800078e0a0b */
[----:B------:R-:W-:-:S04]  /*01a0*/  IMAD R15, R14, R13, RZ ;  /* 0x0000000d0e0f7224 */ /* 0x000fc800078e02ff */
[----:B------:R-:W-:-:S06]  /*01b0*/  IMAD.HI.U32 R11, R11, R15, R10 ;  /* 0x0000000f0b0b7227 */ /* 0x000fcc00078e000a */
[----:B------:R-:W-:-:S04]  /*01c0*/  IMAD.HI.U32 R11, R11, R8, RZ ;  /* 0x000000080b0b7227 */ /* 0x000fc800078e00ff */
[----:B------:R-:W-:-:S05]  /*01d0*/  IMAD R8, R11, R9, R8 ;  /* 0x000000090b087224 */ /* 0x000fca00078e0208 */
[----:B------:R-:W-:-:S13]  /*01e0*/  ISETP.GT.U32.AND P2, PT, R13, R8, PT ;  /* 0x000000080d00720c */ /* 0x000fda0003f44070 */
[-C--:B------:R-:W-:Y:S01]  /*01f0*/  @!P2 IADD3 R8, PT, PT, R8, -R13.reuse, RZ ;  /* 0x8000000d0808a210 */ /* 0x080fe20007ffe0ff */
[----:B------:R-:W-:Y:S01]  /*0200*/  @!P2 VIADD R11, R11, 0x1 ;  /* 0x000000010b0ba836 */ /* 0x000fe20000000000 */
[----:B------:R-:W-:Y:S02]  /*0210*/  ISETP.NE.AND P2, PT, R7, RZ, PT ;  /* 0x000000ff0700720c */ /* 0x000fe40003f45270 */
[----:B------:R-:W-:Y:S02]  /*0220*/  ISETP.GE.U32.AND P0, PT, R8, R13, PT ;  /* 0x0000000d0800720c */ /* 0x000fe40003f06070 */
[----:B------:R-:W-:-:S04]  /*0230*/  LOP3.LUT R8, R6, R7, RZ, 0x3c, !PT ;  /* 0x0000000706087212 */ /* 0x000fc800078e3cff */
[----:B------:R-:W-:-:S07]  /*0240*/  ISETP.GE.AND P1, PT, R8, RZ, PT ;  /* 0x000000ff0800720c */ /* 0x000fce0003f26270 */
[----:B------:R-:W-:-:S06]  /*0250*/  @P0 IADD3 R11, PT, PT, R11, 0x1, RZ ;  /* 0x000000010b0b0810 */ /* 0x000fcc0007ffe0ff */
[----:B------:R-:W-:Y:S02]  /*0260*/  @!P1 IADD3 R11, PT, PT, -R11, RZ, RZ ;  /* 0x000000ff0b0b9210 */ /* 0x000fe40007ffe1ff */
[----:B------:R-:W-:-:S05]  /*0270*/  @!P2 LOP3.LUT R11, RZ, R7, RZ, 0x33, !PT ;  /* 0x00000007ff0ba212 */ /* 0x000fca00078e33ff */
[----:B------:R-:W-:-:S04]  /*0280*/  IMAD.MOV R8, RZ, RZ, -R11 ;  /* 0x000000ffff087224 */ /* 0x000fc800078e0a0b */
[----:B------:R-:W-:-:S05]  /*0290*/  IMAD R8, R7, R8, R6 ;  /* 0x0000000807087224 */ /* 0x000fca00078e0206 */
[----:B------:R-:W-:-:S13]  /*02a0*/  ISETP.GE.AND P0, PT, R8, R5, PT ;  /* 0x000000050800720c */ /* 0x000fda0003f06270 */
[----:B------:R-:W0:Y:S01]  /*02b0*/  @!P0 LDC.64 R6, c[0x0][0x388] ;  /* 0x0000e200ff068b82 */ /* 0x000e220000000a00 */
[----:B------:R-:W-:-:S04]  /*02c0*/  @!P0 IMAD R9, R11, R5, R8 ;  /* 0x000000050b098224 */ /* 0x000fc800078e0208 */
[----:B0-----:R-:W-:-:S05]  /*02d0*/  @!P0 IMAD.WIDE R6, R9, 0x2, R6 ;  /* 0x0000000209068825 */ /* 0x001fca00078e0206 */
[----:B--2---:R0:W-:Y:S01]  /*02e0*/  @!P0 STG.E.U16 desc[UR4][R6.64], R4 ;  /* 0x0000000406008986 */ /* 0x0041e2000c101504 */
[----:B------:R-:W-:Y:S05]  /*02f0*/  @!P0 EXIT ;  /* 0x000000000000894d */ /* 0x000fea0003800000 */
[----:B------:R-:W-:-:S13]  /*0300*/  ISETP.GE.AND P0, PT, R8, R0, PT ;  /* 0x000000000800720c */ /* 0x000fda0003f06270 */
[----:B0-----:R-:W0:Y:S01]  /*0310*/  @!P0 LDC.64 R6, c[0x0][0x390] ;  /* 0x0000e400ff068b82 */ /* 0x001e220000000a00 */
[----:B------:R-:W-:-:S05]  /*0320*/  @!P0 IADD3 R5, PT, PT, R8, -R5, RZ ;  /* 0x8000000508058210 */ /* 0x000fca0007ffe0ff */
[----:B------:R-:W-:-:S04]  /*0330*/  @!P0 IMAD R5, R11, R2, R5 ;  /* 0x000000020b058224 */ /* 0x000fc800078e0205 */
[----:B0-----:R-:W-:-:S05]  /*0340*/  @!P0 IMAD.WIDE R6, R5, 0x2, R6 ;  /* 0x0000000205068825 */ /* 0x001fca00078e0206 */
[----:B------:R0:W-:Y:S01]  /*0350*/  @!P0 STG.E.U16 desc[UR4][R6.64], R4 ;  /* 0x0000000406008986 */ /* 0x0001e2000c101504 */
[----:B------:R-:W-:Y:S05]  /*0360*/  @!P0 EXIT ;  /* 0x000000000000894d */ /* 0x000fea0003800000 */
[----:B0-----:R-:W0:Y:S01]  /*0370*/  LDC.64 R6, c[0x0][0x398] ;  /* 0x0000e600ff067b82 */ /* 0x001e220000000a00 */
[----:B------:R-:W-:-:S05]  /*0380*/  IADD3 R0, PT, PT, -R0, R8, RZ ;  /* 0x0000000800007210 */ /* 0x000fca0007ffe1ff */
[----:B------:R-:W-:-:S04]  /*0390*/  IMAD R3, R11, R3, R0 ;  /* 0x000000030b037224 */ /* 0x000fc800078e0200 */
[----:B0-----:R-:W-:-:S05]  /*03a0*/  IMAD.WIDE R2, R3, 0x2, R6 ;  /* 0x0000000203027825 */ /* 0x001fca00078e0206 */
[----:B------:R-:W-:Y:S01]  /*03b0*/  STG.E.U16 desc[UR4][R2.64], R4 ;  /* 0x0000000402007986 */ /* 0x000fe2000c101504 */
[----:B------:R-:W-:Y:S05]  /*03c0*/  EXIT ;  /* 0x000000000000794d */ /* 0x000fea0003800000 */
.L_x_4:
        /* <DEDUP_REMOVED lines=11> */
.L_x_50:


//--------------------- .text._ZN8pygpukit3ops2nn26split_qkv_batch_f32_kernelEPKfPfS4_S4_iiii --------------------------
	.section	.text._ZN8pygpukit3ops2nn26split_qkv_batch_f32_kernelEPKfPfS4_S4_iiii,"ax",@progbits
	.align	128
        .global         _ZN8pygpukit3ops2nn26split_qkv_batch_f32_kernelEPKfPfS4_S4_iiii
        .type           _ZN8pygpukit3ops2nn26split_qkv_batch_f32_kernelEPKfPfS4_S4_iiii,@function
        .size           _ZN8pygpukit3ops2nn26split_qkv_batch_f32_kernelEPKfPfS4_S4_iiii,(.L_x_51 - _ZN8pygpukit3ops2nn26split_qkv_batch_f32_kernelEPKfPfS4_S4_iiii)
        .other          _ZN8pygpukit3ops2nn26split_qkv_batch_f32_kernelEPKfPfS4_S4_iiii,@"STO_CUDA_ENTRY STV_DEFAULT"
_ZN8pygpukit3ops2nn26split_qkv_batch_f32_kernelEPKfPfS4_S4_iiii:
.text._ZN8pygpukit3ops2nn26split_qkv_batch_f32_kernelEPKfPfS4_S4_iiii:
        /* <DEDUP_REMOVED lines=15> */
[----:B-1----:R0:W2:Y:S01]  /*00f0*/  LDG.E.CONSTANT R4, desc[UR4][R8.64] ;  /* 0x0000000408047981 */ /* 0x0020a2000c1e9900 */
        /* <DEDUP_REMOVED lines=30> */
[----:B--2---:R0:W-:Y:S01]  /*02e0*/  @!P0 STG.E desc[UR4][R6.64], R4 ;  /* 0x0000000406008986 */ /* 0x0041e2000c101904 */
[----:B------:R-:W-:Y:S05]  /*02f0*/  @!P0 EXIT ;  /* 0x000000000000894d */ /* 0x000fea0003800000 */
[----:B------:R-:W-:-:S13]  /*0300*/  ISETP.GE.AND P0, PT, R8, R0, PT ;  /* 0x000000000800720c */ /* 0x000fda0003f06270 */
[----:B0-----:R-:W0:Y:S01]  /*0310*/  @!P0 LDC.64 R6, c[0x0][0x390] ;  /* 0x0000e400ff068b82 */ /* 0x001e220000000a00 */
[----:B------:R-:W-:-:S05]  /*0320*/  @!P0 IADD3 R5, PT, PT, R8, -R5, RZ ;  /* 0x8000000508058210 */ /* 0x000fca0007ffe0ff */
[----:B------:R-:W-:-:S04]  /*0330*/  @!P0 IMAD R5, R11, R2, R5 ;  /* 0x000000020b058224 */ /* 0x000fc800078e0205 */
[----:B0-----:R-:W-:-:S05]  /*0340*/  @!P0 IMAD.WIDE R6, R5, 0x4, R6 ;  /* 0x0000000405068825 */ /* 0x001fca00078e0206 */
[----:B------:R0:W-:Y:S01]  /*0350*/  @!P0 STG.E desc[UR4][R6.64], R4 ;  /* 0x0000000406008986 */ /* 0x0001e2000c101904 */
[----:B------:R-:W-:Y:S05]  /*0360*/  @!P0 EXIT ;  /* 0x000000000000894d */ /* 0x000fea0003800000 */
[----:B0-----:R-:W0:Y:S01]  /*0370*/  LDC.64 R6, c[0x0][0x398] ;  /* 0x0000e600ff067b82 */ /* 0x001e220000000a00 */
[----:B------:R-:W-:-:S05]  /*0380*/  IADD3 R0, PT, PT, -R0, R8, RZ ;  /* 0x0000000800007210 */ /* 0x000fca0007ffe1ff */
[----:B------:R-:W-:-:S04]  /*0390*/  IMAD R3, R11, R3, R0 ;  /* 0x000000030b037224 */ /* 0x000fc800078e0200 */
[----:B0-----:R-:W-:-:S05]  /*03a0*/  IMAD.WIDE R2, R3, 0x4, R6 ;  /* 0x0000000403027825 */ /* 0x001fca00078e0206 */
[----:B------:R-:W-:Y:S01]  /*03b0*/  STG.E desc[UR4][R2.64], R4 ;  /* 0x0000000402007986 */ /* 0x000fe2000c101904 */
[----:B------:R-:W-:Y:S05]  /*03c0*/  EXIT ;  /* 0x000000000000794d */ /* 0x000fea0003800000 */
.L_x_5:
        /* <DEDUP_REMOVED lines=11> */
.L_x_51:


//--------------------- .text._ZN8pygpukit3ops2nn26split_qkv_batch_f16_kernelEPK6__halfPS2_S5_S5_iiii --------------------------
	.section	.text._ZN8pygpukit3ops2nn26split_qkv_batch_f16_kernelEPK6__halfPS2_S5_S5_iiii,"ax",@progbits
	.align	128
        .global         _ZN8pygpukit3ops2nn26split_qkv_batch_f16_kernelEPK6__halfPS2_S5_S5_iiii
        .type           _ZN8pygpukit3ops2nn26split_qkv_batch_f16_kernelEPK6__halfPS2_S5_S5_iiii,@function
        .size           _ZN8pygpukit3ops2nn26split_qkv_batch_f16_kernelEPK6__halfPS2_S5_S5_iiii,(.L_x_52 - _ZN8pygpukit3ops2nn26split_qkv_batch_f16_kernelEPK6__halfPS2_S5_S5_iiii)
        .other          _ZN8pygpukit3ops2nn26split_qkv_batch_f16_kernelEPK6__halfPS2_S5_S5_iiii,@"STO_CUDA_ENTRY STV_DEFAULT"
_ZN8pygpukit3ops2nn26split_qkv_batch_f16_kernelEPK6__halfPS2_S5_S5_iiii:
.text._ZN8pygpukit3ops2nn26split_qkv_batch_f16_kernelEPK6__halfPS2_S5_S5_iiii:
        /* <DEDUP_REMOVED lines=61> */
.L_x_6:
        /* <DEDUP_REMOVED lines=11> */
.L_x_52:


//--------------------- .text._ZN8pygpukit3ops2nn22mul_inplace_f64_kernelEPdPKdm --------------------------
	.section	.text._ZN8pygpukit3ops2nn22mul_inplace_f64_kernelEPdPKdm,"ax",@progbits
	.align	128
        .global         _ZN8pygpukit3ops2nn22mul_inplace_f64_kernelEPdPKdm
        .type           _ZN8pygpukit3ops2nn22mul_inplace_f64_kernelEPdPKdm,@function
        .size           _ZN8pygpukit3ops2nn22mul_inplace_f64_kernelEPdPKdm,(.L_x_53 - _ZN8pygpukit3ops2nn22mul_inplace_f64_kernelEPdPKdm)
        .other          _ZN8pygpukit3ops2nn22mul_inplace_f64_kernelEPdPKdm,@"STO_CUDA_ENTRY STV_DEFAULT"
_ZN8pygpukit3ops2nn22mul_inplace_f64_kernelEPdPKdm:
.text._ZN8pygpukit3ops2nn22mul_inplace_f64_kernelEPdPKdm:
        /* <DEDUP_REMOVED lines=10> */
[----:B------:R-:W-:Y:S01]  /*00a0*/  IMAD.SHL.U32 R6, R0, 0x8, RZ ;  /* 0x0000000800067824 */ /* 0x000fe200078e00ff */
[----:B------:R-:W-:Y:S01]  /*00b0*/  SHF.R.U32.HI R0, RZ, 0x1d, R0 ;  /* 0x0000001dff007819 */ /* 0x000fe20000011600 */
[----:B------:R-:W1:Y:S03]  /*00c0*/  LDCU.64 UR4, c[0x0][0x358] ;  /* 0x00006b00ff0477ac */ /* 0x000e660008000a00 */
[C---:B0-----:R-:W-:Y:S02]  /*00d0*/  IADD3 R2, P0, PT, R6.reuse, UR8, RZ ;  /* 0x0000000806027c10 */ /* 0x041fe4000ff1e0ff */
[----:B------:R-:W-:Y:S02]  /*00e0*/  IADD3 R6, P1, PT, R6, UR10, RZ ;  /* 0x0000000a06067c10 */ /* 0x000fe4000ff3e0ff */
[----:B------:R-:W-:-:S02]  /*00f0*/  IADD3.X R3, PT, PT, R0, UR9, RZ, P0, !PT ;  /* 0x0000000900037c10 */ /* 0x000fc400087fe4ff */
[----:B------:R-:W-:-:S03]  /*0100*/  IADD3.X R7, PT, PT, R0, UR11, RZ, P1, !PT ;  /* 0x0000000b00077c10 */ /* 0x000fc60008ffe4ff */
[----:B-1----:R-:W2:Y:S04]  /*0110*/  LDG.E.64 R4, desc[UR4][R2.64] ;  /* 0x0000000402047981 */ /* 0x002ea8000c1e1b00 */
[----:B------:R-:W2:Y:S02]  /*0120*/  LDG.E.64.CONSTANT R6, desc[UR4][R6.64] ;  /* 0x0000000406067981 */ /* 0x000ea4000c1e9b00 */
[----:B--2---:R-:W-:-:S07]  /*0130*/  DMUL R4, R4, R6 ;  /* 0x0000000604047228 */ /* 0x004fce0000000000 */
[----:B------:R-:W-:Y:S01]  /*0140*/  STG.E.64 desc[UR4][R2.64], R4 ;  /* 0x0000000402007986 */ /* 0x000fe2000c101b04 */
[----:B------:R-:W-:Y:S05]  /*0150*/  EXIT ;  /* 0x000000000000794d */ /* 0x000fea0003800000 */
.L_x_7:
        /* <DEDUP_REMOVED lines=10> */
.L_x_53:


//--------------------- .text._ZN8pygpukit3ops2nn22mul_inplace_f32_kernelEPfPKfm --------------------------
	.section	.text._ZN8pygpukit3ops2nn22mul_inplace_f32_kernelEPfPKfm,"ax",@progbits
	.align	128
        .global         _ZN8pygpukit3ops2nn22mul_inplace_f32_kernelEPfPKfm
        .type           _ZN8pygpukit3ops2nn22mul_inplace_f32_kernelEPfPKfm,@function
        .size           _ZN8pygpukit3ops2nn22mul_inplace_f32_kernelEPfPKfm,(.L_x_54 - _ZN8pygpukit3ops2nn22mul_inplace_f32_kernelEPfPKfm)
        .other          _ZN8pygpukit3ops2nn22mul_inplace_f32_kernelEPfPKfm,@"STO_CUDA_ENTRY STV_DEFAULT"
_ZN8pygpukit3ops2nn22mul_inplace_f32_kernelEPfPKfm:
.text._ZN8pygpukit3ops2nn22mul_inplace_f32_kernelEPfPKfm:
        /* <DEDUP_REMOVED lines=16> */
[----:B------:R-:W-:-:S04]  /*0100*/  IADD3.X R3, PT, PT, R0, UR9, RZ, P0, !PT ;  /* 0x0000000900037c10 */ /* 0x000fc800087fe4ff */
[----:B-1----:R-:W2:Y:S04]  /*0110*/  LDG.E.CONSTANT R5, desc[UR4][R4.64] ;  /* 0x0000000404057981 */ /* 0x002ea8000c1e9900 */
[----:B------:R-:W2:Y:S02]  /*0120*/  LDG.E R0, desc[UR4][R2.64] ;  /* 0x0000000402007981 */ /* 0x000ea4000c1e1900 */
[----:B--2---:R-:W-:-:S05]  /*0130*/  FMUL R7, R0, R5 ;  /* 0x0000000500077220 */ /* 0x004fca0000400000 */
[----:B------:R-:W-:Y:S01]  /*0140*/  STG.E desc[UR4][R2.64], R7 ;  /* 0x0000000702007986 */ /* 0x000fe2000c101904 */
[----:B------:R-:W-:Y:S05]  /*0150*/  EXIT ;  /* 0x000000000000794d */ /* 0x000fea0003800000 */
.L_x_8:
        /* <DEDUP_REMOVED lines=10> */
.L_x_54:


//--------------------- .text._ZN8pygpukit3ops2nn23mul_inplace_bf16_kernelEP13__nv_bfloat16PKS2_m --------------------------
	.section	.text._ZN8pygpukit3ops2nn23mul_inplace_bf16_kernelEP13__nv_bfloat16PKS2_m,"ax",@progbits
	.align	128
        .global         _ZN8pygpukit3ops2nn23mul_inplace_bf16_kernelEP13__nv_bfloat16PKS2_m
        .type           _ZN8pygpukit3ops2nn23mul_inplace_bf16_kernelEP13__nv_bfloat16PKS2_m,@function
        .size           _ZN8pygpukit3ops2nn23mul_inplace_bf16_kernelEP13__nv_bfloat16PKS2_m,(.L_x_55 - _ZN8pygpukit3ops2nn23mul_inplace_bf16_kernelEP13__nv_bfloat16PKS2_m)
        .other          _ZN8pygpukit3ops2nn23mul_inplace_bf16_kernelEP13__nv_bfloat16PKS2_m,@"STO_CUDA_ENTRY STV_DEFAULT"
_ZN8pygpukit3ops2nn23mul_inplace_bf16_kernelEP13__nv_bfloat16PKS2_m:
.text._ZN8pygpukit3ops2nn23mul_inplace_bf16_kernelEP13__nv_bfloat16PKS2_m:
        /* <DEDUP_REMOVED lines=17> */
[----:B-1----:R-:W2:Y:S04]  /*0110*/  LDG.E.U16.CONSTANT R5, desc[UR4][R4.64] ;  /* 0x0000000404057981 */ /* 0x002ea8000c1e9500 */
[----:B------:R-:W2:Y:S02]  /*0120*/  LDG.E.U16 R0, desc[UR4][R2.64] ;  /* 0x0000000402007981 */ /* 0x000ea4000c1e1500 */
[----:B--2---:R-:W-:-:S05]  /*0130*/  HMUL2.BF16_V2 R0, R0.H0_H0, R5.H0_H0 ;  /* 0x2000000500007232 */ /* 0x004fca0000200800 */
[----:B------:R-:W-:Y:S01]  /*0140*/  STG.E.U16 desc[UR4][R2.64], R0 ;  /* 0x0000000002007986 */ /* 0x000fe2000c101504 */
[----:B------:R-:W-:Y:S05]  /*0150*/  EXIT ;  /* 0x000000000000794d */ /* 0x000fea0003800000 */
.L_x_9:
        /* <DEDUP_REMOVED lines=10> */
.L_x_55:


//--------------------- .text._ZN8pygpukit3ops2nn22mul_inplace_f16_kernelEP6__halfPKS2_m --------------------------
	.section	.text._ZN8pygpukit3ops2nn22mul_inplace_f16_kernelEP6__halfPKS2_m,"ax",@progbits
	.align	128
        .global         _ZN8pygpukit3ops2nn22mul_inplace_f16_kernelEP6__halfPKS2_m
        .type           _ZN8pygpukit3ops2nn22mul_inplace_f16_kernelEP6__halfPKS2_m,@function
        .size           _ZN8pygpukit3ops2nn22mul_inplace_f16_kernelEP6__halfPKS2_m,(.L_x_56 - _ZN8pygpukit3ops2nn22mul_inplace_f16_kernelEP6__halfPKS2_m)
        .other          _ZN8pygpukit3ops2nn22mul_inplace_f16_kernelEP6__halfPKS2_m,@"STO_CUDA_ENTRY STV_DEFAULT"
_ZN8pygpukit3ops2nn22mul_inplace_f16_kernelEP6__halfPKS2_m:
.text._ZN8pygpukit3ops2nn22mul_inplace_f16_kernelEP6__halfPKS2_m:
        /* <DEDUP_REMOVED lines=19> */
[----:B--2---:R-:W-:-:S05]  /*0130*/  HMUL2 R0, R0.H0_H0, R5.H0_H0 ;  /* 0x2000000500007232 */ /* 0x004fca0000000800 */
[----:B------:R-:W-:Y:S01]  /*0140*/  STG.E.U16 desc[UR4][R2.64], R0 ;  /* 0x0000000002007986 */ /* 0x000fe2000c101504 */
[----:B------:R-:W-:Y:S05]  /*0150*/  EXIT ;  /* 0x000000000000794d */ /* 0x000fea0003800000 */
.L_x_10:
        /* <DEDUP_REMOVED lines=10> */
.L_x_56:


//--------------------- .text._ZN8pygpukit3ops2nn22add_inplace_f64_kernelEPdPKdm --------------------------
	.section	.text._ZN8pygpukit3ops2nn22add_inplace_f64_kernelEPdPKdm,"ax",@progbits
	.align	128
        .global         _ZN8pygpukit3ops2nn22add_inplace_f64_kernelEPdPKdm
        .type           _ZN8pygpukit3ops2nn22add_inplace_f64_kernelEPdPKdm,@function
        .size           _ZN8pygpukit3ops2nn22add_inplace_f64_kernelEPdPKdm,(.L_x_57 - _ZN8pygpukit3ops2nn22add_inplace_f64_kernelEPdPKdm)
        .other          _ZN8pygpukit3ops2nn22add_inplace_f64_kernelEPdPKdm,@"STO_CUDA_ENTRY STV_DEFAULT"
_ZN8pygpukit3ops2nn22add_inplace_f64_kernelEPdPKdm:
.text._ZN8pygpukit3ops2nn22add_inplace_f64_kernelEPdPKdm:
        /* <DEDUP_REMOVED lines=19> */
[----:B--2---:R-:W-:-:S07]  /*0130*/  DADD R4, R4, R6 ;  /* 0x0000000004047229 */ /* 0x004fce0000000006 */
[----:B------:R-:W-:Y:S01]  /*0140*/  STG.E.64 desc[UR4][R2.64], R4 ;  /* 0x0000000402007986 */ /* 0x000fe2000c101b04 */
[----:B------:R-:W-:Y:S05]  /*0150*/  EXIT ;  /* 0x000000000000794d */ /* 0x000fea0003800000 */
.L_x_11:
        /* <DEDUP_REMOVED lines=10> */
.L_x_57:


//--------------------- .text._ZN8pygpukit3ops2nn22add_inplace_f32_kernelEPfPKfm --------------------------
	.section	.text._ZN8pygpukit3ops2nn22add_inplace_f32_kernelEPfPKfm,"ax",@progbits
	.align	128
        .global         _ZN8pygpukit3ops2nn22add_inplace_f32_kernelEPfPKfm
        .type           _ZN8pygpukit3ops2nn22add_inplace_f32_kernelEPfPKfm,@function
        .size           _ZN8pygpukit3ops2nn22add_inplace_f32_kernelEPfPKfm,(.L_x_58 - _ZN8pygpukit3ops2nn22add_inplace_f32_kernelEPfPKfm)
        .other          _ZN8pygpukit3ops2nn22add_inplace_f32_kernelEPfPKfm,@"STO_CUDA_ENTRY STV_DEFAULT"
_ZN8pygpukit3ops2nn22add_inplace_f32_kernelEPfPKfm:
.text._ZN8pygpukit3ops2nn22add_inplace_f32_kernelEPfPKfm:
        /* <DEDUP_REMOVED lines=19> */
[----:B--2---:R-:W-:-:S05]  /*0130*/  FADD R7, R0, R5 ;  /* 0x0000000500077221 */ /* 0x004fca0000000000 */
[----:B------:R-:W-:Y:S01]  /*0140*/  STG.E desc[UR4][R2.64], R7 ;  /* 0x0000000702007986 */ /* 0x000fe2000c101904 */
[----:B------:R-:W-:Y:S05]  /*0150*/  EXIT ;  /* 0x000000000000794d */ /* 0x000fea0003800000 */
.L_x_12:
        /* <DEDUP_REMOVED lines=10> */
.L_x_58:


//--------------------- .text._ZN8pygpukit3ops2nn23add_inplace_bf16_kernelEP13__nv_bfloat16PKS2_m --------------------------
	.section	.text._ZN8pygpukit3ops2nn23add_inplace_bf16_kernelEP13__nv_bfloat16PKS2_m,"ax",@progbits
	.align	128
        .global         _ZN8pygpukit3ops2nn23add_inplace_bf16_kernelEP13__nv_bfloat16PKS2_m
        .type           _ZN8pygpukit3ops2nn23add_inplace_bf16_kernelEP13__nv_bfloat16PKS2_m,@function
        .size           _ZN8pygpukit3ops2nn23add_inplace_bf16_kernelEP13__nv_bfloat16PKS2_m,(.L_x_59 - _ZN8pygpukit3ops2nn23add_inplace_bf16_kernelEP13__nv_bfloat16PKS2_m)
        .other          _ZN8pygpukit3ops2nn23add_inplace_bf16_kernelEP13__nv_bfloat16PKS2_m,@"STO_CUDA_ENTRY STV_DEFAULT"
_ZN8pygpukit3ops2nn23add_inplace_bf16_kernelEP13__nv_bfloat16PKS2_m:
.text._ZN8pygpukit3ops2nn23add_inplace_bf16_kernelEP13__nv_bfloat16PKS2_m:
        /* <DEDUP_REMOVED lines=19> */
[----:B--2---:R-:W-:-:S05]  /*0130*/  HADD2.BF16_V2 R0, R0.H0_H0, R5.H0_H0 ;  /* 0x2000000500007230 */ /* 0x004fca0000200800 */
[----:B------:R-:W-:Y:S01]  /*0140*/  STG.E.U16 desc[UR4][R2.64], R0 ;  /* 0x0000000002007986 */ /* 0x000fe2000c101504 */
[----:B------:R-:W-:Y:S05]  /*0150*/  EXIT ;  /* 0x000000000000794d */ /* 0x000fea0003800000 */
.L_x_13:
        /* <DEDUP_REMOVED lines=10> */
.L_x_59:


//--------------------- .text._ZN8pygpukit3ops2nn22add_inplace_f16_kernelEP6__halfPKS2_m --------------------------
	.section	.text._ZN8pygpukit3ops2nn22add_inplace_f16_kernelEP6__halfPKS2_m,"ax",@progbits
	.align	128
        .global         _ZN8pygpukit3ops2nn22add_inplace_f16_kernelEP6__halfPKS2_m
        .type           _ZN8pygpukit3ops2nn22add_inplace_f16_kernelEP6__halfPKS2_m,@function
        .size           _ZN8pygpukit3ops2nn22add_inplace_f16_kernelEP6__halfPKS2_m,(.L_x_60 - _ZN8pygpukit3ops2nn22add_inplace_f16_kernelEP6__halfPKS2_m)
        .other          _ZN8pygpukit3ops2nn22add_inplace_f16_kernelEP6__halfPKS2_m,@"STO_CUDA_ENTRY STV_DEFAULT"
_ZN8pygpukit3ops2nn22add_inplace_f16_kernelEP6__halfPKS2_m:
.text._ZN8pygpukit3ops2nn22add_inplace_f16_kernelEP6__halfPKS2_m:
        /* <DEDUP_REMOVED lines=19> */
[----:B--2---:R-:W-:-:S05]  /*0130*/  HADD2 R0, R0.H0_H0, R5.H0_H0 ;  /* 0x2000000500007230 */ /* 0x004fca0000000800 */
[----:B------:R-:W-:Y:S01]  /*0140*/  STG.E.U16 desc[UR4][R2.64], R0 ;  /* 0x0000000002007986 */ /* 0x000fe2000c101504 */
[----:B------:R-:W-:Y:S05]  /*0150*/  EXIT ;  /* 0x000000000000794d */ /* 0x000fea0003800000 */
.L_x_14:
        /* <DEDUP_REMOVED lines=10> */
.L_x_60:


//--------------------- .text._ZN8pygpukit3ops2nn24rope_f16_f32table_kernelEP6__halfS3_PKfS5_iiii --------------------------
	.section	.text._ZN8pygpukit3ops2nn24rope_f16_f32table_kernelEP6__halfS3_PKfS5_iiii,"ax",@progbits
	.align	128
        .global         _ZN8pygpukit3ops2nn24rope_f16_f32table_kernelEP6__halfS3_PKfS5_iiii
        .type           _ZN8pygpukit3ops2nn24rope_f16_f32table_kernelEP6__halfS3_PKfS5_iiii,@function
        .size           _ZN8pygpukit3ops2nn24rope_f16_f32table_kernelEP6__halfS3_PKfS5_iiii,(.L_x_61 - _ZN8pygpukit3ops2nn24rope_f16_f32table_kernelEP6__halfS3_PKfS5_iiii)
        .other          _ZN8pygpukit3ops2nn24rope_f16_f32table_kernelEP6__halfS3_PKfS5_iiii,@"STO_CUDA_ENTRY STV_DEFAULT"
_ZN8pygpukit3ops2nn24rope_f16_f32table_kernelEP6__halfS3_PKfS5_iiii:
.text._ZN8pygpukit3ops2nn24rope_f16_f32table_kernelEP6__halfS3_PKfS5_iiii:
[----:B------:R-:W-:Y:S01]  /*0000*/  LDC R1, c[0x0][0x37c] ;  /* 0x0000df00ff017b82 */ /* 0x000fe20000000800 */
[----:B------:R-:W0:Y:S07]  /*0010*/  S2R R4, SR_TID.X ;  /* 0x0000000000047919 */ /* 0x000e2e0000002100 */
[----:B------:R-:W1:Y:S01]  /*0020*/  LDC.64 R2, c[0x0][0x3a8] ;  /* 0x0000ea00ff027b82 */ /* 0x000e620000000a00 */
[----:B------:R-:W-:Y:S07]  /*0030*/  BSSY.RECONVERGENT B0, `(.L_x_15) ;  /* 0x000005c000007945 */ /* 0x000fee0003800200 */
[----:B------:R-:W2:Y:S08]  /*0040*/  LDC.64 R6, c[0x0][0x3a0] ;  /* 0x0000e800ff067b82 */ /* 0x000eb00000000a00 */
[----:B------:R-:W0:Y:S08]  /*0050*/  S2UR UR4, SR_CTAID.X ;  /* 0x00000000000479c3 */ /* 0x000e300000002500 */
[----:B------:R-:W0:Y:S01]  /*0060*/  LDC R5, c[0x0][0x360] ;  /* 0x0000d800ff057b82 */ /* 0x000e220000000800 */
[----:B-1----:R-:W-:-:S04]  /*0070*/  LEA.HI R0, R3, R3, RZ, 0x1 ;  /* 0x0000000303007211 */ /* 0x002fc800078f08ff */
[----:B------:R-:W-:Y:S01]  /*0080*/  SHF.R.S32.HI R0, RZ, 0x1, R0 ;  /* 0x00000001ff007819 */ /* 0x000fe20000011400 */
[----:B--2---:R-:W-:Y:S02]  /*0090*/  IMAD R9, R7, R6, RZ ;  /* 0x0000000607097224 */ /* 0x004fe400078e02ff */
[----:B------:R-:W-:-:S04]  /*00a0*/  IMAD R11, R6, R2, RZ ;  /* 0x00000002060b7224 */ /* 0x000fc800078e02ff */
[C---:B------:R-:W-:Y:S02]  /*00b0*/  IMAD R6, R0.reuse, R11, RZ ;  /* 0x0000000b00067224 */ /* 0x040fe400078e02ff */
[----:B0-----:R-:W-:Y:S01]  /*00c0*/  IMAD R5, R5, UR4, R4 ;  /* 0x0000000405057c24 */ /* 0x001fe2000f8e0204 */
[----:B------:R-:W0:Y:S01]  /*00d0*/  LDCU.64 UR4, c[0x0][0x358] ;  /* 0x00006b00ff0477ac */ /* 0x000e220008000a00 */
[----:B------:R-:W-:-:S03]  /*00e0*/  IMAD R4, R0, R9, RZ ;  /* 0x0000000900047224 */ /* 0x000fc600078e02ff */
[C---:B------:R-:W-:Y:S02]  /*00f0*/  ISETP.GE.AND P0, PT, R5.reuse, R6, PT ;  /* 0x000000060500720c */ /* 0x040fe40003f06270 */
[----:B------:R-:W-:-:S13]  /*0100*/  ISETP.GE.AND P1, PT, R5, R4, PT ;  /* 0x000000040500720c */ /* 0x000fda0003f26270 */
[----:B0-----:R-:W-:Y:S05]  /*0110*/  @P1 BRA `(.L_x_16) ;  /* 0x0000000400341947 */ /* 0x001fea0003800000 */
[-C--:B------:R-:W-:Y:S02]  /*0120*/  IABS R11, R0.reuse ;  /* 0x00000000000b7213 */ /* 0x080fe40000000000 */
[----:B------:R-:W-:Y:S02]  /*0130*/  IABS R10, R7 ;  /* 0x00000007000a7213 */ /* 0x000fe40000000000 */
[----:B------:R-:W0:Y:S01]  /*0140*/  I2F.RP R6, R11 ;  /* 0x0000000b00067306 */ /* 0x000e220000209400 */
[----:B------:R-:W-:Y:S02]  /*0150*/  IABS R12, R5 ;  /* 0x00000005000c7213 */ /* 0x000fe40000000000 */
[----:B------:R-:W-:-:S05]  /*0160*/  IABS R14, R0 ;  /* 0x00000000000e7213 */ /* 0x000fca0000000000 */
[----:B0-----:R-:W0:Y:S02]  /*0170*/  MUFU.RCP R6, R6 ;  /* 0x0000000600067308 */ /* 0x001e240000001000 */
[----:B0-----:R-:W-:-:S06]  /*0180*/  IADD3 R8, PT, PT, R6, 0xffffffe, RZ ;  /* 0x0ffffffe06087810 */ /* 0x001fcc0007ffe0ff */
[----:B------:R0:W1:Y:S02]  /*0190*/  F2I.FTZ.U32.TRUNC.NTZ R9, R8 ;  /* 0x0000000800097305 */ /* 0x000064000021f000 */
[----:B0-----:R-:W-:Y:S02]  /*01a0*/  IMAD.MOV.U32 R8, RZ, RZ, RZ ;  /* 0x000000ffff087224 */ /* 0x001fe400078e00ff */
[----:B-1----:R-:W-:-:S04]  /*01b0*/  IMAD.MOV R4, RZ, RZ, -R9 ;  /* 0x000000ffff047224 */ /* 0x002fc800078e0a09 */
[----:B------:R-:W-:Y:S01]  /*01c0*/  IMAD R13, R4, R11, RZ ;  /* 0x0000000b040d7224 */ /* 0x000fe200078e02ff */
[----:B------:R-:W-:-:S03]  /*01d0*/  MOV R4, R10 ;  /* 0x0000000a00047202 */ /* 0x000fc60000000f00 */
[----:B------:R-:W-:Y:S01]  /*01e0*/  IMAD.HI.U32 R9, R9, R13, R8 ;  /* 0x0000000d09097227 */ /* 0x000fe200078e0008 */
[----:B------:R-:W0:Y:S01]  /*01f0*/  I2F.RP R10, R4 ;  /* 0x00000004000a7306 */ /* 0x000e220000209400 */
[----:B------:R-:W-:Y:S02]  /*0200*/  MOV R8, R12 ;  /* 0x0000000c00087202 */ /* 0x000fe40000000f00 */
[----:B------:R-:W-:-:S03]  /*0210*/  IMAD.MOV R13, RZ, RZ, -R14 ;  /* 0x000000ffff0d7224 */ /* 0x000fc600078e0a0e */
[----:B------:R-:W-:-:S04]  /*0220*/  IMAD.HI.U32 R6, R9, R8, RZ ;  /* 0x0000000809067227 */ /* 0x000fc800078e00ff */
[----:B------:R-:W-:Y:S02]  /*0230*/  IMAD R8, R6, R13, R8 ;  /* 0x0000000d06087224 */ /* 0x000fe400078e0208 */
[----:B------:R-:W1:Y:S03]  /*0240*/  LDC.64 R12, c[0x0][0x398] ;  /* 0x0000e600ff0c7b82 */ /* 0x000e660000000a00 */
[----:B------:R-:W-:Y:S01]  /*0250*/  ISETP.GT.U32.AND P3, PT, R11, R8, PT ;  /* 0x000000080b00720c */ /* 0x000fe20003f64070 */
[----:B0-----:R-:W0:-:S12]  /*0260*/  MUFU.RCP R10, R10 ;  /* 0x0000000a000a7308 */ /* 0x001e180000001000 */
[-C--:B------:R-:W-:Y:S02]  /*0270*/  @!P3 IADD3 R8, PT, PT, R8, -R11.reuse, RZ ;  /* 0x8000000b0808b210 */ /* 0x080fe40007ffe0ff */
[----:B------:R-:W-:Y:S02]  /*0280*/  @!P3 IADD3 R6, PT, PT, R6, 0x1, RZ ;  /* 0x000000010606b810 */ /* 0x000fe40007ffe0ff */
[----:B------:R-:W-:Y:S01]  /*0290*/  ISETP.GE.U32.AND P1, PT, R8, R11, PT ;  /* 0x0000000b0800720c */ /* 0x000fe20003f26070 */
[----:B0-----:R-:W-:Y:S01]  /*02a0*/  VIADD R9, R10, 0xffffffe ;  /* 0x0ffffffe0a097836 */ /* 0x001fe20000000000 */
[----:B------:R-:W-:Y:S02]  /*02b0*/  LOP3.LUT R8, R5, R0, RZ, 0x3c, !PT ;  /* 0x0000000005087212 */ /* 0x000fe400078e3cff */
[----:B------:R-:W-:Y:S02]  /*02c0*/  ISETP.NE.AND P3, PT, R0, RZ, PT ;  /* 0x000000ff0000720c */ /* 0x000fe40003f65270 */
[----:B------:R-:W-:Y:S01]  /*02d0*/  ISETP.GE.AND P2, PT, R8, RZ, PT ;  /* 0x000000ff0800720c */ /* 0x000fe20003f46270 */
[----:B------:R-:W0:Y:S01]  /*02e0*/  F2I.FTZ.U32.TRUNC.NTZ R9, R9 ;  /* 0x0000000900097305 */ /* 0x000e22000021f000 */
[----:B------:R-:W-:-:S05]  /*02f0*/  IMAD.MOV.U32 R8, RZ, RZ, RZ ;  /* 0x000000ffff087224 */ /* 0x000fca00078e00ff */
[----:B------:R-:W-:-:S05]  /*0300*/  @P1 VIADD R6, R6, 0x1 ;  /* 0x0000000106061836 */ /* 0x000fca0000000000 */
[----:B------:R-:W-:Y:S01]  /*0310*/  MOV R14, R6 ;  /* 0x00000006000e7202 */ /* 0x000fe20000000f00 */
[----:B0-----:R-:W-:-:S03]  /*0320*/  IMAD.MOV R11, RZ, RZ, -R9 ;  /* 0x000000ffff0b7224 */ /* 0x001fc600078e0a09 */
[----:B------:R-:W-:Y:S02]  /*0330*/  @!P2 IADD3 R14, PT, PT, -R14, RZ, RZ ;  /* 0x000000ff0e0ea210 */ /* 0x000fe40007ffe1ff */
[----:B------:R-:W-:Y:S01]  /*0340*/  @!P3 LOP3.LUT R14, RZ, R0, RZ, 0x33, !PT ;  /* 0x00000000ff0eb212 */ /* 0x000fe200078e33ff */
[----:B------:R-:W-:-:S03]  /*0350*/  IMAD R11, R11, R4, RZ ;  /* 0x000000040b0b7224 */ /* 0x000fc600078e02ff */
[----:B------:R-:W-:Y:S01]  /*0360*/  IABS R6, R14 ;  /* 0x0000000e00067213 */ /* 0x000fe20000000000 */
[----:B------:R-:W-:Y:S02]  /*0370*/  IMAD.HI.U32 R8, R9, R11, R8 ;  /* 0x0000000b09087227 */ /* 0x000fe400078e0008 */
[----:B------:R-:W0:Y:S01]  /*0380*/  LDC.64 R10, c[0x0][0x380] ;  /* 0x0000e000ff0a7b82 */ /* 0x000e220000000a00 */
[----:B------:R-:W-:-:S05]  /*0390*/  MOV R9, R6 ;  /* 0x0000000600097202 */ /* 0x000fca0000000f00 */
[----:B------:R-:W-:-:S04]  /*03a0*/  IMAD.HI.U32 R6, R8, R9, RZ ;  /* 0x0000000908067227 */ /* 0x000fc800078e00ff */
[----:B------:R-:W-:-:S04]  /*03b0*/  IMAD.MOV R8, RZ, RZ, -R6 ;  /* 0x000000ffff087224 */ /* 0x000fc800078e0a06 */
[----:B------:R-:W-:-:S05]  /*03c0*/  IMAD R9, R4, R8, R9 ;  /* 0x0000000804097224 */ /* 0x000fca00078e0209 */
[----:B------:R-:W-:-:S13]  /*03d0*/  ISETP.GT.U32.AND P3, PT, R4, R9, PT ;  /* 0x000000090400720c */ /* 0x000fda0003f64070 */
[-C--:B------:R-:W-:Y:S02]  /*03e0*/  @!P3 IADD3 R9, PT, PT, R9, -R4.reuse, RZ ;  /* 0x800000040909b210 */ /* 0x080fe40007ffe0ff */
[----:B------:R-:W-:Y:S02]  /*03f0*/  @!P3 IADD3 R6, PT, PT, R6, 0x1, RZ ;  /* 0x000000010606b810 */ /* 0x000fe40007ffe0ff */
[----:B------:R-:W-:Y:S02]  /*0400*/  ISETP.GE.U32.AND P1, PT, R9, R4, PT ;  /* 0x000000040900720c */ /* 0x000fe40003f26070 */
[----:B------:R-:W-:Y:S01]  /*0410*/  LOP3.LUT R4, R14, R7, RZ, 0x3c, !PT ;  /* 0x000000070e047212 */ /* 0x000fe200078e3cff */
[----:B------:R-:W2:Y:S01]  /*0420*/  LDC.64 R8, c[0x0][0x390] ;  /* 0x0000e400ff087b82 */ /* 0x000ea20000000a00 */
[----:B------:R-:W-:Y:S02]  /*0430*/  ISETP.NE.AND P3, PT, R7, RZ, PT ;  /* 0x000000ff0700720c */ /* 0x000fe40003f65270 */
[----:B------:R-:W-:Y:S01]  /*0440*/  ISETP.GE.AND P2, PT, R4, RZ, PT ;  /* 0x000000ff0400720c */ /* 0x000fe20003f46270 */
[----:B------:R-:W-:-:S04]  /*0450*/  IMAD.MOV R4, RZ, RZ, -R14 ;  /* 0x000000ffff047224 */ /* 0x000fc800078e0a0e */
[----:B------:R-:W-:Y:S02]  /*0460*/  IMAD R16, R0, R4, R5 ;  /* 0x0000000400107224 */ /* 0x000fe400078e0205 */
[----:B------:R-:W-:Y:S02]  /*0470*/  @P1 VIADD R6, R6, 0x1 ;  /* 0x0000000106061836 */ /* 0x000fe40000000000 */
[----:B------:R-:W-:-:S03]  /*0480*/  IMAD R15, R14, R3, R16 ;  /* 0x000000030e0f7224 */ /* 0x000fc600078e0210 */
[----:B------:R-:W-:Y:S01]  /*0490*/  MOV R4, R6 ;  /* 0x0000000600047202 */ /* 0x000fe20000000f00 */
[----:B0-----:R-:W-:-:S04]  /*04a0*/  IMAD.WIDE R10, R15, 0x2, R10 ;  /* 0x000000020f0a7825 */ /* 0x001fc800078e020a */
[----:B------:R-:W-:Y:S01]  /*04b0*/  @!P2 IMAD.MOV R4, RZ, RZ, -R4 ;  /* 0x000000ffff04a224 */ /* 0x000fe200078e0a04 */
[----:B------:R-:W-:Y:S01]  /*04c0*/  @!P3 LOP3.LUT R4, RZ, R7, RZ, 0x33, !PT ;  /* 0x00000007ff04b212 */ /* 0x000fe200078e33ff */
[----:B------:R-:W-:-:S04]  /*04d0*/  IMAD.WIDE R6, R0, 0x2, R10 ;  /* 0x0000000200067825 */ /* 0x000fc800078e020a */
[----:B------:R-:W-:Y:S01]  /*04e0*/  IMAD R15, R4, R3, R16 ;  /* 0x00000003040f7224 */ /* 0x000fe200078e0210 */
[----:B------:R-:W3:Y:S03]  /*04f0*/  LDG.E.U16 R14, desc[UR4][R6.64] ;  /* 0x00000004060e7981 */ /* 0x000ee6000c1e1500 */
[C---:B-1----:R-:W-:Y:S01]  /*0500*/  IMAD.WIDE R12, R15.reuse, 0x4, R12 ;  /* 0x000000040f0c7825 */ /* 0x042fe200078e020c */
[----:B------:R-:W4:Y:S03]  /*0510*/  LDG.E.U16 R4, desc[UR4][R10.64] ;  /* 0x000000040a047981 */ /* 0x000f26000c1e1500 */
[----:B--2---:R-:W-:Y:S02]  /*0520*/  IMAD.WIDE R8, R15, 0x4, R8 ;  /* 0x000000040f087825 */ /* 0x004fe400078e0208 */
[----:B------:R-:W2:Y:S04]  /*0530*/  LDG.E.CONSTANT R13, desc[UR4][R12.64] ;  /* 0x000000040c0d7981 */ /* 0x000ea8000c1e9900 */
[----:B------:R-:W5:Y:S01]  /*0540*/  LDG.E.CONSTANT R9, desc[UR4][R8.64] ;  /* 0x0000000408097981 */ /* 0x000f62000c1e9900 */
[----:B---3--:R-:W-:-:S02]  /*0550*/  HADD2.F32 R14, -RZ, R14.H0_H0 ;  /* 0x2000000eff0e7230 */ /* 0x008fc40000004100 */
[----:B----4-:R-:W-:-:S03]  /*0560*/  HADD2.F32 R4, -RZ, R4.H0_H0 ;  /* 0x20000004ff047230 */ /* 0x010fc60000004100 */
[-C--:B--2---:R-:W-:Y:S02]  /*0570*/  FMUL R15, R14, R13.reuse ;  /* 0x0000000d0e0f7220 */ /* 0x084fe40000400000 */
[C---:B------:R-:W-:Y:S02]  /*0580*/  FMUL R17, R4.reuse, R13 ;  /* 0x0000000d04117220 */ /* 0x040fe40000400000 */
[-C--:B-----5:R-:W-:Y:S02]  /*0590*/  FFMA R15, R4, R9.reuse, -R15 ;  /* 0x00000009040f7223 */ /* 0x0a0fe4000000080f */
[----:B------:R-:W-:-:S03]  /*05a0*/  FFMA R17, R14, R9, R17 ;  /* 0x000000090e117223 */ /* 0x000fc60000000011 */
[----:B------:R-:W-:Y:S02]  /*05b0*/  F2FP.F16.F32.PACK_AB R15, RZ, R15 ;  /* 0x0000000fff0f723e */ /* 0x000fe400000000ff */
[----:B------:R-:W-:-:S03]  /*05c0*/  F2FP.F16.F32.PACK_AB R17, RZ, R17 ;  /* 0x00000011ff11723e */ /* 0x000fc600000000ff */
[----:B------:R0:W-:Y:S04]  /*05d0*/  STG.E.U16 desc[UR4][R10.64], R15 ;  /* 0x0000000f0a007986 */ /* 0x0001e8000c101504 */
[----:B------:R0:W-:Y:S02]  /*05e0*/  STG.E.U16 desc[UR4][R6.64], R17 ;  /* 0x0000001106007986 */ /* 0x0001e4000c101504 */
.L_x_16:
[----:B------:R-:W-:Y:S05]  /*05f0*/  BSYNC.RECONVERGENT B0 ;  /* 0x0000000000007941 */ /* 0x000fea0003800200 */
.L_x_15:
[----:B------:R-:W-:Y:S05]  /*0600*/  @P0 EXIT ;  /* 0x000000000000094d */ /* 0x000fea0003800000 */
[----:B------:R-:W-:Y:S02]  /*0610*/  IABS R9, R0 ;  /* 0x0000000000097213 */ /* 0x000fe40000000000 */
[----:B------:R-:W-:Y:S02]  /*0620*/  IABS R12, R2 ;  /* 0x00000002000c7213 */ /* 0x000fe40000000000 */
[----:B------:R-:W1:Y:S01]  /*0630*/  I2F.RP R8, R9 ;  /* 0x0000000900087306 */ /* 0x000e620000209400 */
[----:B0-----:R-:W-:-:S07]  /*0640*/  IABS R10, R5 ;  /* 0x00000005000a7213 */ /* 0x001fce0000000000 */
[----:B-1----:R-:W0:Y:S02]  /*0650*/  MUFU.RCP R8, R8 ;  /* 0x0000000800087308 */ /* 0x002e240000001000 */
[----:B0-----:R-:W-:-:S06]  /*0660*/  IADD3 R6, PT, PT, R8, 0xffffffe, RZ ;  /* 0x0ffffffe08067810 */ /* 0x001fcc0007ffe0ff */
[----:B------:R0:W1:Y:S02]  /*0670*/  F2I.FTZ.U32.TRUNC.NTZ R7, R6 ;  /* 0x0000000600077305 */ /* 0x000064000021f000 */
[----:B0-----:R-:W-:Y:S02]  /*0680*/  IMAD.MOV.U32 R6, RZ, RZ, RZ ;  /* 0x000000ffff067224 */ /* 0x001fe400078e00ff */
[----:B-1----:R-:W-:-:S04]  /*0690*/  IMAD.MOV R4, RZ, RZ, -R7 ;  /* 0x000000ffff047224 */ /* 0x002fc800078e0a07 */
[----:B------:R-:W-:Y:S01]  /*06a0*/  IMAD R11, R4, R9, RZ ;  /* 0x00000009040b7224 */ /* 0x000fe200078e02ff */
[----:B------:R-:W-:Y:S02]  /*06b0*/  MOV R4, R12 ;  /* 0x0000000c00047202 */ /* 0x000fe40000000f00 */
[----:B------:R-:W-:Y:S01]  /*06c0*/  IABS R12, R0 ;  /* 0x00000000000c7213 */ /* 0x000fe20000000000 */
[----:B------:R-:W-:Y:S01]  /*06d0*/  IMAD.HI.U32 R11, R7, R11, R6 ;  /* 0x0000000b070b7227 */ /* 0x000fe200078e0006 */
[----:B------:R-:W0:Y:S01]  /*06e0*/  I2F.RP R8, R4 ;  /* 0x0000000400087306 */ /* 0x000e220000209400 */
[----:B------:R-:W-:Y:S02]  /*06f0*/  MOV R6, R10 ;  /* 0x0000000a00067202 */ /* 0x000fe40000000f00 */
[----:B------:R-:W-:-:S03]  /*0700*/  IMAD.MOV R7, RZ, RZ, -R12 ;  /* 0x000000ffff077224 */ /* 0x000fc600078e0a0c */
[----:B------:R-:W-:-:S04]  /*0710*/  IMAD.HI.U32 R13, R11, R6, RZ ;  /* 0x000000060b0d7227 */ /* 0x000fc800078e00ff */
[----:B------:R-:W-:Y:S01]  /*0720*/  IMAD R10, R13, R7, R6 ;  /* 0x000000070d0a7224 */ /* 0x000fe200078e0206 */
[----:B0-----:R-:W0:Y:S04]  /*0730*/  MUFU.RCP R8, R8 ;  /* 0x0000000800087308 */ /* 0x001e280000001000 */
[----:B------:R-:W-:-:S13]  /*0740*/  ISETP.GT.U32.AND P0, PT, R9, R10, PT ;  /* 0x0000000a0900720c */ /* 0x000fda0003f04070 */
[-C--:B------:R-:W-:Y:S01]  /*0750*/  @!P0 IADD3 R10, PT, PT, R10, -R9.reuse, RZ ;  /* 0x800000090a0a8210 */ /* 0x080fe20007ffe0ff */
[----:B------:R-:W-:Y:S01]  /*0760*/  @!P0 VIADD R13, R13, 0x1 ;  /* 0x000000010d0d8836 */ /* 0x000fe20000000000 */
[----:B------:R-:W-:Y:S02]  /*0770*/  ISETP.NE.AND P0, PT, R0, RZ, PT ;  /* 0x000000ff0000720c */ /* 0x000fe40003f05270 */
[----:B0-----:R-:W-:Y:S02]  /*0780*/  IADD3 R6, PT, PT, R8, 0xffffffe, RZ ;  /* 0x0ffffffe08067810 */ /* 0x001fe40007ffe0ff */
[----:B------:R-:W-:Y:S02]  /*0790*/  ISETP.GE.U32.AND P1, PT, R10, R9, PT ;  /* 0x000000090a00720c */ /* 0x000fe40003f26070 */
[----:B------:R-:W-:Y:S01]  /*07a0*/  LOP3.LUT R9, R5, R0, RZ, 0x3c, !PT ;  /* 0x0000000005097212 */ /* 0x000fe200078e3cff */
[----:B------:R0:W1:Y:S01]  /*07b0*/  F2I.FTZ.U32.TRUNC.NTZ R7, R6 ;  /* 0x0000000600077305 */ /* 0x000062000021f000 */
[----:B------:R-:W2:Y:S02]  /*07c0*/  LDC.64 R10, c[0x0][0x390] ;  /* 0x0000e400ff0a7b82 */ /* 0x000ea40000000a00 */
[----:B------:R-:W-:Y:S01]  /*07d0*/  ISETP.GE.AND P2, PT, R9, RZ, PT ;  /* 0x000000ff0900720c */ /* 0x000fe20003f46270 */
[----:B0-----:R-:W-:-:S06]  /*07e0*/  HFMA2 R6, -RZ, RZ, 0, 0 ;  /* 0x00000000ff067431 */ /* 0x001fcc00000001ff */
[----:B------:R-:W-:Y:S02]  /*07f0*/  @P1 IADD3 R13, PT, PT, R13, 0x1, RZ ;  /* 0x000000010d0d1810 */ /* 0x000fe40007ffe0ff */
[----:B-1----:R-:W-:-:S04]  /*0800*/  IADD3 R9, PT, PT, RZ, -R7, RZ ;  /* 0x80000007ff097210 */ /* 0x002fc80007ffe0ff */
[----:B------:R-:W-:Y:S01]  /*0810*/  @!P2 IMAD.MOV R13, RZ, RZ, -R13 ;  /* 0x000000ffff0da224 */ /* 0x000fe200078e0a0d */
[----:B------:R-:W-:Y:S01]  /*0820*/  @!P0 LOP3.LUT R13, RZ, R0, RZ, 0x33, !PT ;  /* 0x00000000ff0d8212 */ /* 0x000fe200078e33ff */
[----:B------:R-:W-:-:S03]  /*0830*/  IMAD R9, R9, R4, RZ ;  /* 0x0000000409097224 */ /* 0x000fc600078e02ff */
[----:B------:R-:W-:Y:S01]  /*0840*/  IABS R8, R13 ;  /* 0x0000000d00087213 */ /* 0x000fe20000000000 */
[----:B------:R-:W-:-:S03]  /*0850*/  IMAD.HI.U32 R6, R7, R9, R6 ;  /* 0x0000000907067227 */ /* 0x000fc600078e0006 */
[----:B------:R-:W-:Y:S02]  /*0860*/  MOV R9, R8 ;  /* 0x0000000800097202 */ /* 0x000fe40000000f00 */
[----:B------:R-:W-:-:S03]  /*0870*/  LOP3.LUT R8, R13, R2, RZ, 0x3c, !PT ;  /* 0x000000020d087212 */ /* 0x000fc600078e3cff */
[----:B------:R-:W-:Y:S01]  /*0880*/  IMAD.HI.U32 R12, R6, R9, RZ ;  /* 0x00000009060c7227 */ /* 0x000fe200078e00ff */
[----:B------:R-:W-:-:S03]  /*0890*/  ISETP.GE.AND P2, PT, R8, RZ, PT ;  /* 0x000000ff0800720c */ /* 0x000fc60003f46270 */
[----:B------:R-:W-:-:S04]  /*08a0*/  IMAD.MOV R6, RZ, RZ, -R12 ;  /* 0x000000ffff067224 */ /* 0x000fc800078e0a0c */
[C---:B------:R-:W-:Y:S02]  /*08b0*/  IMAD R9, R4.reuse, R6, R9 ;  /* 0x0000000604097224 */ /* 0x040fe400078e0209 */
[----:B------:R-:W0:Y:S03]  /*08c0*/  LDC.64 R6, c[0x0][0x388] ;  /* 0x0000e200ff067b82 */ /* 0x000e260000000a00 */
[----:B------:R-:W-:-:S13]  /*08d0*/  ISETP.GT.U32.AND P1, PT, R4, R9, PT ;  /* 0x000000090400720c */ /* 0x000fda0003f24070 */
[-C--:B------:R-:W-:Y:S01]  /*08e0*/  @!P1 IADD3 R9, PT, PT, R9, -R4.reuse, RZ ;  /* 0x8000000409099210 */ /* 0x080fe20007ffe0ff */
[----:B------:R-:W-:Y:S01]  /*08f0*/  @!P1 VIADD R12, R12, 0x1 ;  /* 0x000000010c0c9836 */ /* 0x000fe20000000000 */
[----:B------:R-:W-:Y:S02]  /*0900*/  ISETP.NE.AND P1, PT, R2, RZ, PT ;  /* 0x000000ff0200720c */ /* 0x000fe40003f25270 */
[----:B------:R-:W-:Y:S02]  /*0910*/  ISETP.GE.U32.AND P0, PT, R9, R4, PT ;  /* 0x000000040900720c */ /* 0x000fe40003f06070 */
[----:B------:R-:W1:Y:S01]  /*0920*/  LDC.64 R8, c[0x0][0x398] ;  /* 0x0000e600ff087b82 */ /* 0x000e620000000a00 */
[----:B------:R-:W-:-:S05]  /*0930*/  IADD3 R4, PT, PT, -R13, RZ, RZ ;  /* 0x000000ff0d047210 */ /* 0x000fca0007ffe1ff */
[----:B------:R-:W-:-:S04]  /*0940*/  IMAD R14, R0, R4, R5 ;  /* 0x00000004000e7224 */ /* 0x000fc800078e0205 */
[----:B------:R-:W-:Y:S01]  /*0950*/  IMAD R5, R13, R3, R14 ;  /* 0x000000030d057224 */ /* 0x000fe200078e020e */
[----:B------:R-:W-:-:S03]  /*0960*/  @P0 IADD3 R12, PT, PT, R12, 0x1, RZ ;  /* 0x000000010c0c0810 */ /* 0x000fc60007ffe0ff */
[----:B0-----:R-:W-:Y:S01]  /*0970*/  IMAD.WIDE R4, R5, 0x2, R6 ;  /* 0x0000000205047825 */ /* 0x001fe200078e0206 */
[----:B------:R-:W-:Y:S02]  /*0980*/  @!P2 IADD3 R12, PT, PT, -R12, RZ, RZ ;  /* 0x000000ff0c0ca210 */ /* 0x000fe40007ffe1ff */
[----:B------:R-:W-:Y:S01]  /*0990*/  @!P1 LOP3.LUT R12, RZ, R2, RZ, 0x33, !PT ;  /* 0x00000002ff0c9212 */ /* 0x000fe200078e33ff */
[----:B------:R-:W-:Y:S02]  /*09a0*/  IMAD.WIDE R6, R0, 0x2, R4 ;  /* 0x0000000200067825 */ /* 0x000fe400078e0204 */
[----:B------:R-:W3:Y:S02]  /*09b0*/  LDG.E.U16 R0, desc[UR4][R4.64] ;  /* 0x0000000404007981 */ /* 0x000ee4000c1e1500 */
[----:B------:R-:W-:Y:S02]  /*09c0*/  IMAD R3, R12, R3, R14 ;  /* 0x000000030c037224 */ /* 0x000fe400078e020e */
[----:B------:R-:W4:Y:S02]  /*09d0*/  LDG.E.U16 R2, desc[UR4][R6.64] ;  /* 0x0000000406027981 */ /* 0x000f24000c1e1500 */
[----:B-1----:R-:W-:-:S04]  /*09e0*/  IMAD.WIDE R8, R3, 0x4, R8 ;  /* 0x0000000403087825 */ /* 0x002fc800078e0208 */
[----:B--2---:R-:W-:Y:S02]  /*09f0*/  IMAD.WIDE R10, R3, 0x4, R10 ;  /* 0x00000004030a7825 */ /* 0x004fe400078e020a */
[----:B------:R-:W2:Y:S04]  /*0a00*/  LDG.E.CONSTANT R9, desc[UR4][R8.64] ;  /* 0x0000000408097981 */ /* 0x000ea8000c1e9900 */
[----:B------:R-:W5:Y:S01]  /*0a10*/  LDG.E.CONSTANT R11, desc[UR4][R10.64] ;  /* 0x000000040a0b7981 */ /* 0x000f62000c1e9900 */
[----:B---3--:R-:W-:Y:S02]  /*0a20*/  HADD2.F32 R0, -RZ, R0.H0_H0 ;  /* 0x20000000ff007230 */ /* 0x008fe40000004100 */
[----:B----4-:R-:W-:-:S05]  /*0a30*/  HADD2.F32 R2, -RZ, R2.H0_H0 ;  /* 0x20000002ff027230 */ /* 0x010fca0000004100 */
[-C--:B--2---:R-:W-:Y:S01]  /*0a40*/  FMUL R3, R2, R9.reuse ;  /* 0x0000000902037220 */ /* 0x084fe20000400000 */
[----:B------:R-:W-:-:S03]  /*0a50*/  FMUL R13, R0, R9 ;  /* 0x00000009000d7220 */ /* 0x000fc60000400000 */
[-C--:B-----5:R-:W-:Y:S01]  /*0a60*/  FFMA R3, R0, R11.reuse, -R3 ;  /* 0x0000000b00037223 */ /* 0x0a0fe20000000803 */
[----:B------:R-:W-:-:S04]  /*0a70*/  FFMA R13, R2, R11, R13 ;  /* 0x0000000b020d7223 */ /* 0x000fc8000000000d */
[----:B------:R-:W-:Y:S02]  /*0a80*/  F2FP.F16.F32.PACK_AB R3, RZ, R3 ;  /* 0x00000003ff03723e */ /* 0x000fe400000000ff */
[----:B------:R-:W-:-:S03]  /*0a90*/  F2FP.F16.F32.PACK_AB R13, RZ, R13 ;  /* 0x0000000dff0d723e */ /* 0x000fc600000000ff */
[----:B------:R-:W-:Y:S04]  /*0aa0*/  STG.E.U16 desc[UR4][R4.64], R3 ;  /* 0x0000000304007986 */ /* 0x000fe8000c101504 */
[----:B------:R-:W-:Y:S01]  /*0ab0*/  STG.E.U16 desc[UR4][R6.64], R13 ;  /* 0x0000000d06007986 */ /* 0x000fe2000c101504 */
[----:B------:R-:W-:Y:S05]  /*0ac0*/  EXIT ;  /* 0x000000000000794d */ /* 0x000fea0003800000 */
.L_x_17:
        /* <DEDUP_REMOVED lines=11> */
.L_x_61:


//--------------------- .text._ZN8pygpukit3ops2nn25rope_bf16_f32table_kernelEP13__nv_bfloat16S3_PKfS5_iiii --------------------------
	.section	.text._ZN8pygpukit3ops2nn25rope_bf16_f32table_kernelEP13__nv_bfloat16S3_PKfS5_iiii,"ax",@progbits
	.align	128
        .global         _ZN8pygpukit3ops2nn25rope_bf16_f32table_kernelEP13__nv_bfloat16S3_PKfS5_iiii
        .type           _ZN8pygpukit3ops2nn25rope_bf16_f32table_kernelEP13__nv_bfloat16S3_PKfS5_iiii,@function
        .size           _ZN8pygpukit3ops2nn25rope_bf16_f32table_kernelEP13__nv_bfloat16S3_PKfS5_iiii,(.L_x_62 - _ZN8pygpukit3ops2nn25rope_bf16_f32table_kernelEP13__nv_bfloat16S3_PKfS5_iiii)
        .other          _ZN8pygpukit3ops2nn25rope_bf16_f32table_kernelEP13__nv_bfloat16S3_PKfS5_iiii,@"STO_CUDA_ENTRY STV_DEFAULT"
_ZN8pygpukit3ops2nn25rope_bf16_f32table_kernelEP13__nv_bfloat16S3_PKfS5_iiii:
.text._ZN8pygpukit3ops2nn25rope_bf16_f32table_kernelEP13__nv_bfloat16S3_PKfS5_iiii:
        /* <DEDUP_REMOVED lines=85> */
[----:B---3--:R-:W-:Y:S01]  /*0550*/  SHF.L.U32 R14, R14, 0x10, RZ ;  /* 0x000000100e0e7819 */ /* 0x008fe200000006ff */
[----:B----4-:R-:W-:-:S04]  /*0560*/  IMAD.U32 R4, R4, 0x10000, RZ ;  /* 0x0001000004047824 */ /* 0x010fc800078e00ff */
[-C--:B--2---:R-:W-:Y:S01]  /*0570*/  FMUL R15, R14, R13.reuse ;  /* 0x0000000d0e0f7220 */ /* 0x084fe20000400000 */
[----:B------:R-:W-:-:S03]  /*0580*/  FMUL R17, R4, R13 ;  /* 0x0000000d04117220 */ /* 0x000fc60000400000 */
[-C--:B-----5:R-:W-:Y:S01]  /*0590*/  FFMA R15, R4, R9.reuse, -R15 ;  /* 0x00000009040f7223 */ /* 0x0a0fe2000000080f */
[----:B------:R-:W-:-:S04]  /*05a0*/  FFMA R17, R14, R9, R17 ;  /* 0x000000090e117223 */ /* 0x000fc80000000011 */
[----:B------:R-:W-:Y:S02]  /*05b0*/  F2FP.BF16.F32.PACK_AB R15, RZ, R15 ;  /* 0x0000000fff0f723e */ /* 0x000fe400000010ff */
[----:B------:R-:W-:-:S03]  /*05c0*/  F2FP.BF16.F32.PACK_AB R17, RZ, R17 ;  /* 0x00000011ff11723e */ /* 0x000fc600000010ff */
[----:B------:R0:W-:Y:S04]  /*05d0*/  STG.E.U16 desc[UR4][R10.64], R15 ;  /* 0x0000000f0a007986 */ /* 0x0001e8000c101504 */
[----:B------:R0:W-:Y:S02]  /*05e0*/  STG.E.U16 desc[UR4][R6.64], R17 ;  /* 0x0000001106007986 */ /* 0x0001e4000c101504 */
.L_x_19:
[----:B------:R-:W-:Y:S05]  /*05f0*/  BSYNC.RECONVERGENT B0 ;  /* 0x0000000000007941 */ /* 0x000fea0003800200 */
.L_x_18:
        /* <DEDUP_REMOVED lines=21> */
[-C--:B------:R-:W-:Y:S02]  /*0750*/  @!P0 IADD3 R10, PT, PT, R10, -R9.reuse, RZ ;  /* 0x800000090a0a8210 */ /* 0x080fe40007ffe0ff */
[----:B------:R-:W-:Y:S01]  /*0760*/  @!P0 IADD3 R13, PT, PT, R13, 0x1, RZ ;  /* 0x000000010d0d8810 */ /* 0x000fe20007ffe0ff */
[----:B0-----:R-:W-:Y:S01]  /*0770*/  VIADD R6, R8, 0xffffffe ;  /* 0x0ffffffe08067836 */ /* 0x001fe20000000000 */
[----:B------:R-:W-:Y:S02]  /*0780*/  ISETP.GE.U32.AND P1, PT, R10, R9, PT ;  /* 0x000000090a00720c */ /* 0x000fe40003f26070 */
[----:B------:R-:W-:Y:S01]  /*0790*/  LOP3.LUT R9, R5, R0, RZ, 0x3c, !PT ;  /* 0x0000000005097212 */ /* 0x000fe200078e3cff */
[----:B------:R0:W1:Y:S01]  /*07a0*/  F2I.FTZ.U32.TRUNC.NTZ R7, R6 ;  /* 0x0000000600077305 */ /* 0x000062000021f000 */
[----:B------:R-:W-:Y:S01]  /*07b0*/  ISETP.NE.AND P0, PT, R0, RZ, PT ;  /* 0x000000ff0000720c */ /* 0x000fe20003f05270 */
[----:B------:R-:W2:Y:S01]  /*07c0*/  LDC.64 R10, c[0x0][0x390] ;  /* 0x0000e400ff0a7b82 */ /* 0x000ea20000000a00 */
[----:B------:R-:W-:Y:S01]  /*07d0*/  ISETP.GE.AND P2, PT, R9, RZ, PT ;  /* 0x000000ff0900720c */ /* 0x000fe20003f46270 */
[----:B0-----:R-:W-:-:S06]  /*07e0*/  HFMA2 R6, -RZ, RZ, 0, 0 ;  /* 0x00000000ff067431 */ /* 0x001fcc00000001ff */
[----:B------:R-:W-:Y:S01]  /*07f0*/  @P1 VIADD R13, R13, 0x1 ;  /* 0x000000010d0d1836 */ /* 0x000fe20000000000 */
[----:B-1----:R-:W-:-:S05]  /*0800*/  IADD3 R9, PT, PT, RZ, -R7, RZ ;  /* 0x80000007ff097210 */ /* 0x002fca0007ffe0ff */
[----:B------:R-:W-:Y:S01]  /*0810*/  @!P2 IMAD.MOV R13, RZ, RZ, -R13 ;  /* 0x000000ffff0da224 */ /* 0x000fe200078e0a0d */
[----:B------:R-:W-:Y:S01]  /*0820*/  @!P0 LOP3.LUT R13, RZ, R0, RZ, 0x33, !PT ;  /* 0x00000000ff0d8212 */ /* 0x000fe200078e33ff */
[----:B------:R-:W-:-:S03]  /*0830*/  IMAD R9, R9, R4, RZ ;  /* 0x0000000409097224 */ /* 0x000fc600078e02ff */
[----:B------:R-:W-:Y:S01]  /*0840*/  IABS R8, R13 ;  /* 0x0000000d00087213 */ /* 0x000fe20000000000 */
[----:B------:R-:W-:-:S04]  /*0850*/  IMAD.HI.U32 R6, R7, R9, R6 ;  /* 0x0000000907067227 */ /* 0x000fc800078e0006 */
[----:B------:R-:W-:Y:S01]  /*0860*/  IMAD.MOV.U32 R9, RZ, RZ, R8 ;  /* 0x000000ffff097224 */ /* 0x000fe200078e0008 */
[----:B------:R-:W-:-:S03]  /*0870*/  LOP3.LUT R8, R13, R2, RZ, 0x3c, !PT ;  /* 0x000000020d087212 */ /* 0x000fc600078e3cff */
[----:B------:R-:W-:Y:S01]  /*0880*/  IMAD.HI.U32 R12, R6, R9, RZ ;  /* 0x00000009060c7227 */ /* 0x000fe200078e00ff */
[----:B------:R-:W-:-:S04]  /*0890*/  ISETP.GE.AND P2, PT, R8, RZ, PT ;  /* 0x000000ff0800720c */ /* 0x000fc80003f46270 */
[----:B------:R-:W-:-:S05]  /*08a0*/  IADD3 R6, PT, PT, -R12, RZ, RZ ;  /* 0x000000ff0c067210 */ /* 0x000fca0007ffe1ff */
[C---:B------:R-:W-:Y:S02]  /*08b0*/  IMAD R9, R4.reuse, R6, R9 ;  /* 0x0000000604097224 */ /* 0x040fe400078e0209 */
[----:B------:R-:W0:Y:S03]  /*08c0*/  LDC.64 R6, c[0x0][0x388] ;  /* 0x0000e200ff067b82 */ /* 0x000e260000000a00 */
[----:B------:R-:W-:-:S13]  /*08d0*/  ISETP.GT.U32.AND P1, PT, R4, R9, PT ;  /* 0x000000090400720c */ /* 0x000fda0003f24070 */
[----:B------:R-:W-:Y:S02]  /*08e0*/  @!P1 IMAD.IADD R9, R9, 0x1, -R4 ;  /* 0x0000000109099824 */ /* 0x000fe400078e0a04 */
        /* <DEDUP_REMOVED lines=8> */
[----:B0-----:R-:W-:-:S04]  /*0970*/  IMAD.WIDE R4, R5, 0x2, R6 ;  /* 0x0000000205047825 */ /* 0x001fc800078e0206 */
[----:B------:R-:W-:Y:S01]  /*0980*/  @!P2 IMAD.MOV R12, RZ, RZ, -R12 ;  /* 0x000000ffff0ca224 */ /* 0x000fe200078e0a0c */
        /* <DEDUP_REMOVED lines=9> */
[----:B---3--:R-:W-:Y:S02]  /*0a20*/  SHF.L.U32 R0, R0, 0x10, RZ ;  /* 0x0000001000007819 */ /* 0x008fe400000006ff */
[----:B----4-:R-:W-:-:S05]  /*0a30*/  SHF.L.U32 R2, R2, 0x10, RZ ;  /* 0x0000001002027819 */ /* 0x010fca00000006ff */
[-C--:B--2---:R-:W-:Y:S01]  /*0a40*/  FMUL R3, R2, R9.reuse ;  /* 0x0000000902037220 */ /* 0x084fe20000400000 */
[----:B------:R-:W-:-:S03]  /*0a50*/  FMUL R13, R0, R9 ;  /* 0x00000009000d7220 */ /* 0x000fc60000400000 */
[-C--:B-----5:R-:W-:Y:S01]  /*0a60*/  FFMA R3, R0, R11.reuse, -R3 ;  /* 0x0000000b00037223 */ /* 0x0a0fe20000000803 */
[----:B------:R-:W-:-:S04]  /*0a70*/  FFMA R13, R2, R11, R13 ;  /* 0x0000000b020d7223 */ /* 0x000fc8000000000d */
[----:B------:R-:W-:Y:S02]  /*0a80*/  F2FP.BF16.F32.PACK_AB R3, RZ, R3 ;  /* 0x00000003ff03723e */ /* 0x000fe400000010ff */
[----:B------:R-:W-:-:S03]  /*0a90*/  F2FP.BF16.F32.PACK_AB R13, RZ, R13 ;  /* 0x0000000dff0d723e */ /* 0x000fc600000010ff */
[----:B------:R-:W-:Y:S04]  /*0aa0*/  STG.E.U16 desc[UR4][R4.64], R3 ;  /* 0x0000000304007986 */ /* 0x000fe8000c101504 */
[----:B------:R-:W-:Y:S01]  /*0ab0*/  STG.E.U16 desc[UR4][R6.64], R13 ;  /* 0x0000000d06007986 */ /* 0x000fe2000c101504 */
[----:B------:R-:W-:Y:S05]  /*0ac0*/  EXIT ;  /* 0x000000000000794d */ /* 0x000fea0003800000 */
.L_x_20:
        /* <DEDUP_REMOVED lines=11> */
.L_x_62:


//--------------------- .text._ZN8pygpukit3ops2nn16rope_bf16_kernelEP13__nv_bfloat16S3_PKS2_S5_iiii --------------------------
	.section	.text._ZN8pygpukit3ops2nn16rope_bf16_kernelEP13__nv_bfloat16S3_PKS2_S5_iiii,"ax",@progbits
	.align	128
        .global         _ZN8pygpukit3ops2nn16rope_bf16_kernelEP13__nv_bfloat16S3_PKS2_S5_iiii
        .type           _ZN8pygpukit3ops2nn16rope_bf16_kernelEP13__nv_bfloat16S3_PKS2_S5_iiii,@function
        .size           _ZN8pygpukit3ops2nn16rope_bf16_kernelEP13__nv_bfloat16S3_PKS2_S5_iiii,(.L_x_63 - _ZN8pygpukit3ops2nn16rope_bf16_kernelEP13__nv_bfloat16S3_PKS2_S5_iiii)
        .other          _ZN8pygpukit3ops2nn16rope_bf16_kernelEP13__nv_bfloat16S3_PKS2_S5_iiii,@"STO_CUDA_ENTRY STV_DEFAULT"
_ZN8pygpukit3ops2nn16rope_bf16_kernelEP13__nv_bfloat16S3_PKS2_S5_iiii:
.text._ZN8pygpukit3ops2nn16rope_bf16_kernelEP13__nv_bfloat16S3_PKS2_S5_iiii:
        /* <DEDUP_REMOVED lines=55> */
[----:B------:R-:W-:Y:S01]  /*0370*/  IMAD.HI.U32 R8, R9, R11, R8 ;  /* 0x0000000b09087227 */ /* 0x000fe200078e0008 */
[----:B------:R-:W-:Y:S01]  /*0380*/  IADD3 R14, PT, PT, -R16, RZ, RZ ;  /* 0x000000ff100e7210 */ /* 0x000fe20007ffe1ff */
[----:B------:R-:W0:Y:S01]  /*0390*/  LDC.64 R10, c[0x0][0x380] ;  /* 0x0000e000ff0a7b82 */ /* 0x000e220000000a00 */
[----:B------:R-:W-:-:S03]  /*03a0*/  MOV R9, R6 ;  /* 0x0000000600097202 */ /* 0x000fc60000000f00 */
[----:B------:R-:W-:Y:S02]  /*03b0*/  IMAD R14, R0, R14, R5 ;  /* 0x0000000e000e7224 */ /* 0x000fe400078e0205 */
[----:B------:R-:W-:-:S04]  /*03c0*/  IMAD.HI.U32 R6, R8, R9, RZ ;  /* 0x0000000908067227 */ /* 0x000fc800078e00ff */
[----:B------:R-:W-:Y:S02]  /*03d0*/  IMAD.MOV R8, RZ, RZ, -R6 ;  /* 0x000000ffff087224 */ /* 0x000fe400078e0a06 */
[----:B------:R-:W-:Y:S02]  /*03e0*/  IMAD R15, R16, R3, R14 ;  /* 0x00000003100f7224 */ /* 0x000fe400078e020e */
[----:B------:R-:W-:-:S05]  /*03f0*/  IMAD R9, R4, R8, R9 ;  /* 0x0000000804097224 */ /* 0x000fca00078e0209 */
[----:B------:R-:W-:-:S13]  /*0400*/  ISETP.GT.U32.AND P3, PT, R4, R9, PT ;  /* 0x000000090400720c */ /* 0x000fda0003f64070 */
[-C--:B------:R-:W-:Y:S01]  /*0410*/  @!P3 IADD3 R9, PT, PT, R9, -R4.reuse, RZ ;  /* 0x800000040909b210 */ /* 0x080fe20007ffe0ff */
[----:B------:R-:W-:Y:S01]  /*0420*/  @!P3 VIADD R6, R6, 0x1 ;  /* 0x000000010606b836 */ /* 0x000fe20000000000 */
[----:B------:R-:W-:Y:S02]  /*0430*/  ISETP.NE.AND P3, PT, R7, RZ, PT ;  /* 0x000000ff0700720c */ /* 0x000fe40003f65270 */
[----:B------:R-:W-:Y:S02]  /*0440*/  ISETP.GE.U32.AND P1, PT, R9, R4, PT ;  /* 0x000000040900720c */ /* 0x000fe40003f26070 */
[----:B------:R-:W-:Y:S01]  /*0450*/  LOP3.LUT R4, R16, R7, RZ, 0x3c, !PT ;  /* 0x0000000710047212 */ /* 0x000fe200078e3cff */
[----:B------:R-:W2:Y:S03]  /*0460*/  LDC.64 R8, c[0x0][0x390] ;  /* 0x0000e400ff087b82 */ /* 0x000ea60000000a00 */
[----:B------:R-:W-:-:S07]  /*0470*/  ISETP.GE.AND P2, PT, R4, RZ, PT ;  /* 0x000000ff0400720c */ /* 0x000fce0003f46270 */
[----:B------:R-:W-:-:S05]  /*0480*/  @P1 VIADD R6, R6, 0x1 ;  /* 0x0000000106061836 */ /* 0x000fca0000000000 */
[----:B------:R-:W-:-:S05]  /*0490*/  MOV R4, R6 ;  /* 0x0000000600047202 */ /* 0x000fca0000000f00 */
[----:B------:R-:W-:Y:S01]  /*04a0*/  @!P2 IMAD.MOV R4, RZ, RZ, -R4 ;  /* 0x000000ffff04a224 */ /* 0x000fe200078e0a04 */
[----:B------:R-:W-:Y:S01]  /*04b0*/  @!P3 LOP3.LUT R4, RZ, R7, RZ, 0x33, !PT ;  /* 0x00000007ff04b212 */ /* 0x000fe200078e33ff */
[----:B0-----:R-:W-:-:S04]  /*04c0*/  IMAD.WIDE R6, R15, 0x2, R10 ;  /* 0x000000020f067825 */ /* 0x001fc800078e020a */
[----:B------:R-:W-:Y:S02]  /*04d0*/  IMAD R15, R4, R3, R14 ;  /* 0x00000003040f7224 */ /* 0x000fe400078e020e */
[----:B------:R-:W-:Y:S01]  /*04e0*/  IMAD.WIDE R10, R0, 0x2, R6 ;  /* 0x00000002000a7825 */ /* 0x000fe200078e0206 */
[----:B------:R-:W3:Y:S03]  /*04f0*/  LDG.E.U16 R4, desc[UR4][R6.64] ;  /* 0x0000000406047981 */ /* 0x000ee6000c1e1500 */
[C---:B-1----:R-:W-:Y:S01]  /*0500*/  IMAD.WIDE R12, R15.reuse, 0x2, R12 ;  /* 0x000000020f0c7825 */ /* 0x042fe200078e020c */
[----:B------:R-:W4:Y:S03]  /*0510*/  LDG.E.U16 R14, desc[UR4][R10.64] ;  /* 0x000000040a0e7981 */ /* 0x000f26000c1e1500 */
[----:B--2---:R-:W-:-:S02]  /*0520*/  IMAD.WIDE R8, R15, 0x2, R8 ;  /* 0x000000020f087825 */ /* 0x004fc400078e0208 */
[----:B------:R-:W2:Y:S04]  /*0530*/  LDG.E.U16.CONSTANT R12, desc[UR4][R12.64] ;  /* 0x000000040c0c7981 */ /* 0x000ea8000c1e9500 */
[----:B------:R-:W5:Y:S01]  /*0540*/  LDG.E.U16.CONSTANT R8, desc[UR4][R8.64] ;  /* 0x0000000408087981 */ /* 0x000f62000c1e9500 */
[----:B---3--:R-:W-:Y:S02]  /*0550*/  SHF.L.U32 R4, R4, 0x10, RZ ;  /* 0x0000001004047819 */ /* 0x008fe400000006ff */
[----:B----4-:R-:W-:Y:S01]  /*0560*/  SHF.L.U32 R14, R14, 0x10, RZ ;  /* 0x000000100e0e7819 */ /* 0x010fe200000006ff */
[----:B--2---:R-:W-:Y:S02]  /*0570*/  IMAD.U32 R17, R12, 0x10000, RZ ;  /* 0x000100000c117824 */ /* 0x004fe400078e00ff */
[----:B-----5:R-:W-:-:S02]  /*0580*/  IMAD.U32 R15, R8, 0x10000, RZ ;  /* 0x00010000080f7824 */ /* 0x020fc400078e00ff */
[-C--:B------:R-:W-:Y:S01]  /*0590*/  FMUL R19, R14, R17.reuse ;  /* 0x000000110e137220 */ /* 0x080fe20000400000 */
[----:B------:R-:W-:-:S03]  /*05a0*/  FMUL R17, R4, R17 ;  /* 0x0000001104117220 */ /* 0x000fc60000400000 */
[-C--:B------:R-:W-:Y:S01]  /*05b0*/  FFMA R19, R4, R15.reuse, -R19 ;  /* 0x0000000f04137223 */ /* 0x080fe20000000813 */
[----:B------:R-:W-:-:S04]  /*05c0*/  FFMA R17, R14, R15, R17 ;  /* 0x0000000f0e117223 */ /* 0x000fc80000000011 */
[----:B------:R-:W-:Y:S02]  /*05d0*/  F2FP.BF16.F32.PACK_AB R19, RZ, R19 ;  /* 0x00000013ff13723e */ /* 0x000fe400000010ff */
[----:B------:R-:W-:-:S03]  /*05e0*/  F2FP.BF16.F32.PACK_AB R17, RZ, R17 ;  /* 0x00000011ff11723e */ /* 0x000fc600000010ff */
[----:B------:R0:W-:Y:S04]  /*05f0*/  STG.E.U16 desc[UR4][R6.64], R19 ;  /* 0x0000001306007986 */ /* 0x0001e8000c101504 */
[----:B------:R0:W-:Y:S02]  /*0600*/  STG.E.U16 desc[UR4][R10.64], R17 ;  /* 0x000000110a007986 */ /* 0x0001e4000c101504 */
.L_x_22:
[----:B------:R-:W-:Y:S05]  /*0610*/  BSYNC.RECONVERGENT B0 ;  /* 0x0000000000007941 */ /* 0x000fea0003800200 */
.L_x_21:
        /* <DEDUP_REMOVED lines=38> */
[----:B------:R-:W-:Y:S02]  /*0880*/  IMAD.MOV.U32 R7, RZ, RZ, R8 ;  /* 0x000000ffff077224 */ /* 0x000fe400078e0008 */
[----:B------:R-:W0:Y:S02]  /*0890*/  LDC.64 R8, c[0x0][0x398] ;  /* 0x0000e600ff087b82 */ /* 0x000e240000000a00 */
[----:B------:R-:W-:-:S05]  /*08a0*/  IMAD.HI.U32 R12, R6, R7, RZ ;  /* 0x00000007060c7227 */ /* 0x000fca00078e00ff */
[----:B------:R-:W-:-:S05]  /*08b0*/  IADD3 R6, PT, PT, -R12, RZ, RZ ;  /* 0x000000ff0c067210 */ /* 0x000fca0007ffe1ff */
[----:B------:R-:W-:-:S05]  /*08c0*/  IMAD R7, R4, R6, R7 ;  /* 0x0000000604077224 */ /* 0x000fca00078e0207 */
[----:B------:R-:W-:-:S13]  /*08d0*/  ISETP.GT.U32.AND P1, PT, R4, R7, PT ;  /* 0x000000070400720c */ /* 0x000fda0003f24070 */
[----:B------:R-:W-:Y:S01]  /*08e0*/  @!P1 IMAD.IADD R7, R7, 0x1, -R4 ;  /* 0x0000000107079824 */ /* 0x000fe200078e0a04 */
[----:B------:R-:W-:Y:S02]  /*08f0*/  @!P1 IADD3 R12, PT, PT, R12, 0x1, RZ ;  /* 0x000000010c0c9810 */ /* 0x000fe40007ffe0ff */
[----:B------:R-:W-:Y:S02]  /*0900*/  ISETP.NE.AND P1, PT, R2, RZ, PT ;  /* 0x000000ff0200720c */ /* 0x000fe40003f25270 */
[----:B------:R-:W-:Y:S02]  /*0910*/  ISETP.GE.U32.AND P0, PT, R7, R4, PT ;  /* 0x000000040700720c */ /* 0x000fe40003f06070 */
[----:B------:R-:W-:Y:S01]  /*0920*/  LOP3.LUT R4, R13, R2, RZ, 0x3c, !PT ;  /* 0x000000020d047212 */ /* 0x000fe200078e3cff */
[----:B------:R-:W1:Y:S03]  /*0930*/  LDC.64 R6, c[0x0][0x390] ;  /* 0x0000e400ff067b82 */ /* 0x000e660000000a00 */
[----:B------:R-:W-:Y:S01]  /*0940*/  ISETP.GE.AND P2, PT, R4, RZ, PT ;  /* 0x000000ff0400720c */ /* 0x000fe20003f46270 */
[----:B------:R-:W-:-:S04]  /*0950*/  IMAD.MOV R4, RZ, RZ, -R13 ;  /* 0x000000ffff047224 */ /* 0x000fc800078e0a0d */
[----:B------:R-:W-:Y:S02]  /*0960*/  IMAD R14, R0, R4, R5 ;  /* 0x00000004000e7224 */ /* 0x000fe400078e0205 */
[----:B------:R-:W-:Y:S02]  /*0970*/  @P0 IADD3 R12, PT, PT, R12, 0x1, RZ ;  /* 0x000000010c0c0810 */ /* 0x000fe40007ffe0ff */
[----:B------:R-:W-:-:S04]  /*0980*/  IMAD R5, R13, R3, R14 ;  /* 0x000000030d057224 */ /* 0x000fc800078e020e */
[----:B------:R-:W-:Y:S01]  /*0990*/  @!P2 IMAD.MOV R12, RZ, RZ, -R12 ;  /* 0x000000ffff0ca224 */ /* 0x000fe200078e0a0c */
[----:B------:R-:W-:Y:S01]  /*09a0*/  @!P1 LOP3.LUT R12, RZ, R2, RZ, 0x33, !PT ;  /* 0x00000002ff0c9212 */ /* 0x000fe200078e33ff */
[----:B--2---:R-:W-:-:S04]  /*09b0*/  IMAD.WIDE R4, R5, 0x2, R10 ;  /* 0x0000000205047825 */ /* 0x004fc800078e020a */
[----:B------:R-:W-:Y:S02]  /*09c0*/  IMAD R11, R12, R3, R14 ;  /* 0x000000030c0b7224 */ /* 0x000fe400078e020e */
[----:B------:R-:W-:Y:S02]  /*09d0*/  IMAD.WIDE R2, R0, 0x2, R4 ;  /* 0x0000000200027825 */ /* 0x000fe400078e0204 */
[----:B------:R-:W2:Y:S02]  /*09e0*/  LDG.E.U16 R0, desc[UR4][R4.64] ;  /* 0x0000000404007981 */ /* 0x000ea4000c1e1500 */
[C---:B0-----:R-:W-:Y:S02]  /*09f0*/  IMAD.WIDE R8, R11.reuse, 0x2, R8 ;  /* 0x000000020b087825 */ /* 0x041fe400078e0208 */
[----:B------:R-:W3:Y:S02]  /*0a00*/  LDG.E.U16 R10, desc[UR4][R2.64] ;  /* 0x00000004020a7981 */ /* 0x000ee4000c1e1500 */
[----:B-1----:R-:W-:-:S02]  /*0a10*/  IMAD.WIDE R6, R11, 0x2, R6 ;  /* 0x000000020b067825 */ /* 0x002fc400078e0206 */
[----:B------:R-:W4:Y:S04]  /*0a20*/  LDG.E.U16.CONSTANT R8, desc[UR4][R8.64] ;  /* 0x0000000408087981 */ /* 0x000f28000c1e9500 */
[----:B------:R-:W5:Y:S01]  /*0a30*/  LDG.E.U16.CONSTANT R6, desc[UR4][R6.64] ;  /* 0x0000000406067981 */ /* 0x000f62000c1e9500 */
[----:B--2---:R-:W-:Y:S02]  /*0a40*/  SHF.L.U32 R0, R0, 0x10, RZ ;  /* 0x0000001000007819 */ /* 0x004fe400000006ff */
[----:B---3--:R-:W-:Y:S01]  /*0a50*/  SHF.L.U32 R10, R10, 0x10, RZ ;  /* 0x000000100a0a7819 */ /* 0x008fe200000006ff */
[----:B----4-:R-:W-:Y:S01]  /*0a60*/  IMAD.U32 R13, R8, 0x10000, RZ ;  /* 0x00010000080d7824 */ /* 0x010fe200078e00ff */
[----:B-----5:R-:W-:-:S03]  /*0a70*/  SHF.L.U32 R11, R6, 0x10, RZ ;  /* 0x00000010060b7819 */ /* 0x020fc600000006ff */
[-C--:B------:R-:W-:Y:S01]  /*0a80*/  FMUL R15, R10, R13.reuse ;  /* 0x0000000d0a0f7220 */ /* 0x080fe20000400000 */
[----:B------:R-:W-:-:S03]  /*0a90*/  FMUL R13, R0, R13 ;  /* 0x0000000d000d7220 */ /* 0x000fc60000400000 */
[-C--:B------:R-:W-:Y:S01]  /*0aa0*/  FFMA R15, R0, R11.reuse, -R15 ;  /* 0x0000000b000f7223 */ /* 0x080fe2000000080f */
[----:B------:R-:W-:-:S04]  /*0ab0*/  FFMA R13, R10, R11, R13 ;  /* 0x0000000b0a0d7223 */ /* 0x000fc8000000000d */
[----:B------:R-:W-:Y:S02]  /*0ac0*/  F2FP.BF16.F32.PACK_AB R15, RZ, R15 ;  /* 0x0000000fff0f723e */ /* 0x000fe400000010ff */
[----:B------:R-:W-:-:S03]  /*0ad0*/  F2FP.BF16.F32.PACK_AB R13, RZ, R13 ;  /* 0x0000000dff0d723e */ /* 0x000fc600000010ff */
[----:B------:R-:W-:Y:S04]  /*0ae0*/  STG.E.U16 desc[UR4][R4.64], R15 ;  /* 0x0000000f04007986 */ /* 0x000fe8000c101504 */
[----:B------:R-:W-:Y:S01]  /*0af0*/  STG.E.U16 desc[UR4][R2.64], R13 ;  /* 0x0000000d02007986 */ /* 0x000fe2000c101504 */
[----:B------:R-:W-:Y:S05]  /*0b00*/  EXIT ;  /* 0x000000000000794d */ /* 0x000fea0003800000 */
.L_x_23:
        /* <DEDUP_REMOVED lines=15> */
.L_x_63:


//--------------------- .text._ZN8pygpukit3ops2nn15rope_f16_kernelEP6__halfS3_PKS2_S5_iiii --------------------------
	.section	.text._ZN8pygpukit3ops2nn15rope_f16_kernelEP6__halfS3_PKS2_S5_iiii,"ax",@progbits
	.align	128
        .global         _ZN8pygpukit3ops2nn15rope_f16_kernelEP6__halfS3_PKS2_S5_iiii
        .type           _ZN8pygpukit3ops2nn15rope_f16_kernelEP6__halfS3_PKS2_S5_iiii,@function
        .size           _ZN8pygpukit3ops2nn15rope_f16_kernelEP6__halfS3_PKS2_S5_iiii,(.L_x_64 - _ZN8pygpukit3ops2nn15rope_f16_kernelEP6__halfS3_PKS2_S5_iiii)
        .other          _ZN8pygpukit3ops2nn15rope_f16_kernelEP6__halfS3_PKS2_S5_iiii,@"STO_CUDA_ENTRY STV_DEFAULT"
_ZN8pygpukit3ops2nn15rope_f16_kernelEP6__halfS3_PKS2_S5_iiii:
.text._ZN8pygpukit3ops2nn15rope_f16_kernelEP6__halfS3_PKS2_S5_iiii:
        /* <DEDUP_REMOVED lines=57> */
[----:B------:R-:W-:Y:S01]  /*0390*/  MOV R9, R6 ;  /* 0x0000000600097202 */ /* 0x000fe20000000f00 */
[----:B------:R-:W-:-:S04]  /*03a0*/  IMAD.MOV R14, RZ, RZ, -R16 ;  /* 0x000000ffff0e7224 */ /* 0x000fc800078e0a10 */
[----:B------:R-:W-:-:S04]  /*03b0*/  IMAD.HI.U32 R6, R8, R9, RZ ;  /* 0x0000000908067227 */ /* 0x000fc800078e00ff */
[----:B------:R-:W-:Y:S02]  /*03c0*/  IMAD.MOV R8, RZ, RZ, -R6 ;  /* 0x000000ffff087224 */ /* 0x000fe400078e0a06 */
[----:B------:R-:W-:Y:S02]  /*03d0*/  IMAD R14, R0, R14, R5 ;  /* 0x0000000e000e7224 */ /* 0x000fe400078e0205 */
[----:B------:R-:W-:Y:S02]  /*03e0*/  IMAD R9, R4, R8, R9 ;  /* 0x0000000804097224 */ /* 0x000fe400078e0209 */
[----:B------:R-:W-:-:S03]  /*03f0*/  IMAD R15, R16, R3, R14 ;  /* 0x00000003100f7224 */ /* 0x000fc600078e020e */
[----:B------:R-:W-:-:S13]  /*0400*/  ISETP.GT.U32.AND P3, PT, R4, R9, PT ;  /* 0x000000090400720c */ /* 0x000fda0003f64070 */
[-C--:B------:R-:W-:Y:S02]  /*0410*/  @!P3 IADD3 R9, PT, PT, R9, -R4.reuse, RZ ;  /* 0x800000040909b210 */ /* 0x080fe40007ffe0ff */
[----:B------:R-:W-:Y:S02]  /*0420*/  @!P3 IADD3 R6, PT, PT, R6, 0x1, RZ ;  /* 0x000000010606b810 */ /* 0x000fe40007ffe0ff */
[----:B------:R-:W-:Y:S02]  /*0430*/  ISETP.GE.U32.AND P1, PT, R9, R4, PT ;  /* 0x000000040900720c */ /* 0x000fe40003f26070 */
[----:B------:R-:W-:Y:S01]  /*0440*/  LOP3.LUT R4, R16, R7, RZ, 0x3c, !PT ;  /* 0x0000000710047212 */ /* 0x000fe200078e3cff */
[----:B------:R-:W2:Y:S01]  /*0450*/  LDC.64 R8, c[0x0][0x390] ;  /* 0x0000e400ff087b82 */ /* 0x000ea20000000a00 */
[----:B------:R-:W-:Y:S02]  /*0460*/  ISETP.NE.AND P3, PT, R7, RZ, PT ;  /* 0x000000ff0700720c */ /* 0x000fe40003f65270 */
[----:B------:R-:W-:-:S07]  /*0470*/  ISETP.GE.AND P2, PT, R4, RZ, PT ;  /* 0x000000ff0400720c */ /* 0x000fce0003f46270 */
[----:B------:R-:W-:-:S04]  /*0480*/  @P1 IADD3 R6, PT, PT, R6, 0x1, RZ ;  /* 0x0000000106061810 */ /* 0x000fc80007ffe0ff */
        /* <DEDUP_REMOVED lines=12> */
[----:B---3--:R-:W-:Y:S02]  /*0550*/  HADD2.F32 R4, -RZ, R4.H0_H0 ;  /* 0x20000004ff047230 */ /* 0x008fe40000004100 */
[----:B----4-:R-:W-:Y:S02]  /*0560*/  HADD2.F32 R14, -RZ, R14.H0_H0 ;  /* 0x2000000eff0e7230 */ /* 0x010fe40000004100 */
[----:B--2---:R-:W-:Y:S02]  /*0570*/  HADD2.F32 R17, -RZ, R12.H0_H0 ;  /* 0x2000000cff117230 */ /* 0x004fe40000004100 */
[----:B-----5:R-:W-:-:S03]  /*0580*/  HADD2.F32 R15, -RZ, R8.H0_H0 ;  /* 0x20000008ff0f7230 */ /* 0x020fc60000004100 */
[-C--:B------:R-:W-:Y:S01]  /*0590*/  FMUL R19, R14, R17.reuse ;  /* 0x000000110e137220 */ /* 0x080fe20000400000 */
[----:B------:R-:W-:-:S03]  /*05a0*/  FMUL R17, R4, R17 ;  /* 0x0000001104117220 */ /* 0x000fc60000400000 */
[-C--:B------:R-:W-:Y:S01]  /*05b0*/  FFMA R19, R4, R15.reuse, -R19 ;  /* 0x0000000f04137223 */ /* 0x080fe20000000813 */
[----:B------:R-:W-:-:S04]  /*05c0*/  FFMA R17, R14, R15, R17 ;  /* 0x0000000f0e117223 */ /* 0x000fc80000000011 */
[----:B------:R-:W-:Y:S02]  /*05d0*/  F2FP.F16.F32.PACK_AB R19, RZ, R19 ;  /* 0x00000013ff13723e */ /* 0x000fe400000000ff */
[----:B------:R-:W-:-:S03]  /*05e0*/  F2FP.F16.F32.PACK_AB R17, RZ, R17 ;  /* 0x00000011ff11723e */ /* 0x000fc600000000ff */
[----:B------:R0:W-:Y:S04]  /*05f0*/  STG.E.U16 desc[UR4][R6.64], R19 ;  /* 0x0000001306007986 */ /* 0x0001e8000c101504 */
[----:B------:R0:W-:Y:S02]  /*0600*/  STG.E.U16 desc[UR4][R10.64], R17 ;  /* 0x000000110a007986 */ /* 0x0001e4000c101504 */
.L_x_25:
[----:B------:R-:W-:Y:S05]  /*0610*/  BSYNC.RECONVERGENT B0 ;  /* 0x0000000000007941 */ /* 0x000fea0003800200 */
.L_x_24:
        /* <DEDUP_REMOVED lines=8> */
[----:B0-----:R-:W-:Y:S01]  /*06a0*/  HFMA2 R6, -RZ, RZ, 0, 0 ;  /* 0x00000000ff067431 */ /* 0x001fe200000001ff */
[----:B-1----:R-:W-:-:S05]  /*06b0*/  IADD3 R4, PT, PT, RZ, -R7, RZ ;  /* 0x80000007ff047210 */ /* 0x002fca0007ffe0ff */
[----:B------:R-:W-:Y:S02]  /*06c0*/  IMAD R11, R4, R9, RZ ;  /* 0x00000009040b7224 */ /* 0x000fe400078e02ff */
[----:B------:R-:W-:Y:S01]  /*06d0*/  IMAD.MOV.U32 R4, RZ, RZ, R12 ;  /* 0x000000ffff047224 */ /* 0x000fe200078e000c */
[----:B------:R-:W-:Y:S01]  /*06e0*/  IABS R12, R0 ;  /* 0x00000000000c7213 */ /* 0x000fe20000000000 */
[----:B------:R-:W-:Y:S01]  /*06f0*/  IMAD.HI.U32 R11, R7, R11, R6 ;  /* 0x0000000b070b7227 */ /* 0x000fe200078e0006 */
[----:B------:R-:W-:Y:S01]  /*0700*/  MOV R6, R10 ;  /* 0x0000000a00067202 */ /* 0x000fe20000000f00 */
[----:B------:R-:W0:Y:S02]  /*0710*/  I2F.RP R8, R4 ;  /* 0x0000000400087306 */ /* 0x000e240000209400 */
[----:B------:R-:W-:Y:S02]  /*0720*/  IMAD.MOV R7, RZ, RZ, -R12 ;  /* 0x000000ffff077224 */ /* 0x000fe400078e0a0c */
[----:B------:R-:W-:-:S04]  /*0730*/  IMAD.HI.U32 R13, R11, R6, RZ ;  /* 0x000000060b0d7227 */ /* 0x000fc800078e00ff */
[----:B------:R-:W-:-:S05]  /*0740*/  IMAD R10, R13, R7, R6 ;  /* 0x000000070d0a7224 */ /* 0x000fca00078e0206 */
[----:B------:R-:W-:Y:S01]  /*0750*/  ISETP.GT.U32.AND P0, PT, R9, R10, PT ;  /* 0x0000000a0900720c */ /* 0x000fe20003f04070 */
[----:B0-----:R-:W0:-:S12]  /*0760*/  MUFU.RCP R8, R8 ;  /* 0x0000000800087308 */ /* 0x001e180000001000 */
[-C--:B------:R-:W-:Y:S01]  /*0770*/  @!P0 IADD3 R10, PT, PT, R10, -R9.reuse, RZ ;  /* 0x800000090a0a8210 */ /* 0x080fe20007ffe0ff */
[----:B------:R-:W-:Y:S01]  /*0780*/  @!P0 VIADD R13, R13, 0x1 ;  /* 0x000000010d0d8836 */ /* 0x000fe20000000000 */
[----:B------:R-:W-:Y:S02]  /*0790*/  ISETP.NE.AND P0, PT, R0, RZ, PT ;  /* 0x000000ff0000720c */ /* 0x000fe40003f05270 */
[----:B------:R-:W-:Y:S02]  /*07a0*/  ISETP.GE.U32.AND P1, PT, R10, R9, PT ;  /* 0x000000090a00720c */ /* 0x000fe40003f26070 */
[----:B0-----:R-:W-:Y:S01]  /*07b0*/  IADD3 R6, PT, PT, R8, 0xffffffe, RZ ;  /* 0x0ffffffe08067810 */ /* 0x001fe20007ffe0ff */
[----:B------:R-:W0:Y:S01]  /*07c0*/  LDC.64 R10, c[0x0][0x388] ;  /* 0x0000e200ff0a7b82 */ /* 0x000e220000000a00 */
[----:B------:R-:W-:Y:S02]  /*07d0*/  LOP3.LUT R9, R5, R0, RZ, 0x3c, !PT ;  /* 0x0000000005097212 */ /* 0x000fe400078e3cff */
[----:B------:R1:W2:Y:S02]  /*07e0*/  F2I.FTZ.U32.TRUNC.NTZ R7, R6 ;  /* 0x0000000600077305 */ /* 0x0002a4000021f000 */
[----:B------:R-:W-:-:S05]  /*07f0*/  ISETP.GE.AND P2, PT, R9, RZ, PT ;  /* 0x000000ff0900720c */ /* 0x000fca0003f46270 */
[----:B------:R-:W-:Y:S01]  /*0800*/  @P1 IADD3 R13, PT, PT, R13, 0x1, RZ ;  /* 0x000000010d0d1810 */ /* 0x000fe20007ffe0ff */
[----:B-1----:R-:W-:Y:S01]  /*0810*/  HFMA2 R6, -RZ, RZ, 0, 0 ;  /* 0x00000000ff067431 */ /* 0x002fe200000001ff */
[----:B--2---:R-:W-:-:S06]  /*0820*/  IADD3 R9, PT, PT, RZ, -R7, RZ ;  /* 0x80000007ff097210 */ /* 0x004fcc0007ffe0ff */
[----:B------:R-:W-:Y:S01]  /*0830*/  @!P2 IMAD.MOV R13, RZ, RZ, -R13 ;  /* 0x000000ffff0da224 */ /* 0x000fe200078e0a0d */
[----:B------:R-:W-:Y:S01]  /*0840*/  @!P0 LOP3.LUT R13, RZ, R0, RZ, 0x33, !PT ;  /* 0x00000000ff0d8212 */ /* 0x000fe200078e33ff */
[----:B------:R-:W-:-:S03]  /*0850*/  IMAD R9, R9, R4, RZ ;  /* 0x0000000409097224 */ /* 0x000fc600078e02ff */
[----:B------:R-:W-:Y:S01]  /*0860*/  IABS R8, R13 ;  /* 0x0000000d00087213 */ /* 0x000fe20000000000 */
[----:B------:R-:W-:-:S03]  /*0870*/  IMAD.HI.U32 R6, R7, R9, R6 ;  /* 0x0000000907067227 */ /* 0x000fc600078e0006 */
[----:B------:R-:W-:Y:S02]  /*0880*/  MOV R7, R8 ;  /* 0x0000000800077202 */ /* 0x000fe40000000f00 */
[----:B------:R-:W1:Y:S03]  /*0890*/  LDC.64 R8, c[0x0][0x398] ;  /* 0x0000e600ff087b82 */ /* 0x000e660000000a00 */
        /* <DEDUP_REMOVED lines=13> */
[----:B------:R-:W-:Y:S02]  /*0970*/  @P0 IADD3 R12, PT, PT, R12, 0x1, RZ ;  /* 0x000000010c0c0810 */ /* 0x000fe40007ffe0ff */
[----:B------:R-:W-:-:S04]  /*0980*/  IMAD R5, R13, R3, R14 ;  /* 0x000000030d057224 */ /* 0x000fc800078e020e */
[----:B------:R-:W-:Y:S01]  /*0990*/  @!P2 IADD3 R12, PT, PT, -R12, RZ, RZ ;  /* 0x000000ff0c0ca210 */ /* 0x000fe20007ffe1ff */
[----:B0-----:R-:W-:Y:S01]  /*09a0*/  IMAD.WIDE R4, R5, 0x2, R10 ;  /* 0x0000000205047825 */ /* 0x001fe200078e020a */
[----:B------:R-:W-:-:S05]  /*09b0*/  @!P1 LOP3.LUT R12, RZ, R2, RZ, 0x33, !PT ;  /* 0x00000002ff0c9212 */ /* 0x000fca00078e33ff */
[----:B------:R-:W-:Y:S02]  /*09c0*/  IMAD R11, R12, R3, R14 ;  /* 0x000000030c0b7224 */ /* 0x000fe400078e020e */
[----:B------:R-:W-:Y:S02]  /*09d0*/  IMAD.WIDE R2, R0, 0x2, R4 ;  /* 0x0000000200027825 */ /* 0x000fe400078e0204 */
[----:B------:R-:W3:Y:S02]  /*09e0*/  LDG.E.U16 R0, desc[UR4][R4.64] ;  /* 0x0000000404007981 */ /* 0x000ee4000c1e1500 */
[C---:B-1----:R-:W-:Y:S02]  /*09f0*/  IMAD.WIDE R8, R11.reuse, 0x2, R8 ;  /* 0x000000020b087825 */ /* 0x042fe400078e0208 */
[----:B------:R-:W4:Y:S02]  /*0a00*/  LDG.E.U16 R10, desc[UR4][R2.64] ;  /* 0x00000004020a7981 */ /* 0x000f24000c1e1500 */
        /* <DEDUP_REMOVED lines=13> */
[----:B------:R-:W-:Y:S04]  /*0ae0*/  STG.E.U16 desc[UR4][R4.64], R15 ;  /* 0x0000000f04007986 */ /* 0x000fe8000c101504 */
[----:B------:R-:W-:Y:S01]  /*0af0*/  STG.E.U16 desc[UR4][R2.64], R13 ;  /* 0x0000000d02007986 */ /* 0x000fe2000c101504 */
[----:B------:R-:W-:Y:S05]  /*0b00*/  EXIT ;  /* 0x000000000000794d */ /* 0x000fea0003800000 */
.L_x_26:
        /* <DEDUP_REMOVED lines=15> */
.L_x_64:


//--------------------- .text._ZN8pygpukit3ops2nn15rope_f32_kernelEPfS2_PKfS4_iiii --------------------------
	.section	.text._ZN8pygpukit3ops2nn15rope_f32_kernelEPfS2_PKfS4_iiii,"ax",@progbits
	.align	128
        .global         _ZN8pygpukit3ops2nn15rope_f32_kernelEPfS2_PKfS4_iiii
        .type           _ZN8pygpukit3ops2nn15rope_f32_kernelEPfS2_PKfS4_iiii,@function
        .size           _ZN8pygpukit3ops2nn15rope_f32_kernelEPfS2_PKfS4_iiii,(.L_x_65 - _ZN8pygpukit3ops2nn15rope_f32_kernelEPfS2_PKfS4_iiii)
        .other          _ZN8pygpukit3ops2nn15rope_f32_kernelEPfS2_PKfS4_iiii,@"STO_CUDA_ENTRY STV_DEFAULT"
_ZN8pygpukit3ops2nn15rope_f32_kernelEPfS2_PKfS4_iiii:
.text._ZN8pygpukit3ops2nn15rope_f32_kernelEPfS2_PKfS4_iiii:
        /* <DEDUP_REMOVED lines=79> */
[----:B------:R-:W3:Y:S03]  /*04f0*/  LDG.E R4, desc[UR4][R6.64] ;  /* 0x0000000406047981 */ /* 0x000ee6000c1e1900 */
[C---:B-1----:R-:W-:Y:S01]  /*0500*/  IMAD.WIDE R12, R15.reuse, 0x4, R12 ;  /* 0x000000040f0c7825 */ /* 0x042fe200078e020c */
[----:B------:R-:W4:Y:S03]  /*0510*/  LDG.E R14, desc[UR4][R10.64] ;  /* 0x000000040a0e7981 */ /* 0x000f26000c1e1900 */
[----:B--2---:R-:W-:-:S02]  /*0520*/  IMAD.WIDE R8, R15, 0x4, R8 ;  /* 0x000000040f087825 */ /* 0x004fc400078e0208 */
[----:B------:R-:W4:Y:S04]  /*0530*/  LDG.E.CONSTANT R13, desc[UR4][R12.64] ;  /* 0x000000040c0d7981 */ /* 0x000f28000c1e9900 */
[----:B------:R-:W2:Y:S01]  /*0540*/  LDG.E.CONSTANT R9, desc[UR4][R8.64] ;  /* 0x0000000408097981 */ /* 0x000ea2000c1e9900 */
[-C--:B----4-:R-:W-:Y:S01]  /*0550*/  FMUL R15, R14, R13.reuse ;  /* 0x0000000d0e0f7220 */ /* 0x090fe20000400000 */
[----:B---3--:R-:W-:-:S03]  /*0560*/  FMUL R17, R4, R13 ;  /* 0x0000000d04117220 */ /* 0x008fc60000400000 */
[-C--:B--2---:R-:W-:Y:S01]  /*0570*/  FFMA R15, R4, R9.reuse, -R15 ;  /* 0x00000009040f7223 */ /* 0x084fe2000000080f */
[----:B------:R-:W-:-:S04]  /*0580*/  FFMA R17, R14, R9, R17 ;  /* 0x000000090e117223 */ /* 0x000fc80000000011 */
[----:B------:R0:W-:Y:S04]  /*0590*/  STG.E desc[UR4][R6.64], R15 ;  /* 0x0000000f06007986 */ /* 0x0001e8000c101904 */
[----:B------:R0:W-:Y:S02]  /*05a0*/  STG.E desc[UR4][R10.64], R17 ;  /* 0x000000110a007986 */ /* 0x0001e4000c101904 */
.L_x_28:
[----:B------:R-:W-:Y:S05]  /*05b0*/  BSYNC.RECONVERGENT B0 ;  /* 0x0000000000007941 */ /* 0x000fea0003800200 */
.L_x_27:
        /* <DEDUP_REMOVED lines=39> */
[----:B------:R-:W0:Y:S03]  /*0830*/  LDC.64 R8, c[0x0][0x398] ;  /* 0x0000e600ff087b82 */ /* 0x000e260000000a00 */
        /* <DEDUP_REMOVED lines=8> */
[----:B------:R-:W1:Y:S01]  /*08c0*/  LDC.64 R6, c[0x0][0x390] ;  /* 0x0000e400ff067b82 */ /* 0x000e620000000a00 */
[----:B------:R-:W-:Y:S02]  /*08d0*/  ISETP.NE.AND P1, PT, R2, RZ, PT ;  /* 0x000000ff0200720c */ /* 0x000fe40003f25270 */
[----:B------:R-:W-:Y:S01]  /*08e0*/  ISETP.GE.AND P2, PT, R4, RZ, PT ;  /* 0x000000ff0400720c */ /* 0x000fe20003f46270 */
[----:B------:R-:W-:-:S04]  /*08f0*/  IMAD.MOV R4, RZ, RZ, -R13 ;  /* 0x000000ffff047224 */ /* 0x000fc800078e0a0d */
[----:B------:R-:W-:Y:S02]  /*0900*/  IMAD R14, R0, R4, R5 ;  /* 0x00000004000e7224 */ /* 0x000fe400078e0205 */
[----:B------:R-:W-:Y:S02]  /*0910*/  @P0 IADD3 R12, PT, PT, R12, 0x1, RZ ;  /* 0x000000010c0c0810 */ /* 0x000fe40007ffe0ff */
[----:B------:R-:W-:-:S04]  /*0920*/  IMAD R5, R13, R3, R14 ;  /* 0x000000030d057224 */ /* 0x000fc800078e020e */
[----:B------:R-:W-:Y:S01]  /*0930*/  @!P2 IADD3 R12, PT, PT, -R12, RZ, RZ ;  /* 0x000000ff0c0ca210 */ /* 0x000fe20007ffe1ff */
[----:B--2---:R-:W-:Y:S01]  /*0940*/  IMAD.WIDE R4, R5, 0x4, R10 ;  /* 0x0000000405047825 */ /* 0x004fe200078e020a */
[----:B------:R-:W-:-:S05]  /*0950*/  @!P1 LOP3.LUT R12, RZ, R2, RZ, 0x33, !PT ;  /* 0x00000002ff0c9212 */ /* 0x000fca00078e33ff */
[----:B------:R-:W-:Y:S02]  /*0960*/  IMAD R11, R12, R3, R14 ;  /* 0x000000030c0b7224 */ /* 0x000fe400078e020e */
[----:B------:R-:W-:Y:S02]  /*0970*/  IMAD.WIDE R2, R0, 0x4, R4 ;  /* 0x0000000400027825 */ /* 0x000fe400078e0204 */
[----:B------:R-:W2:Y:S02]  /*0980*/  LDG.E R0, desc[UR4][R4.64] ;  /* 0x0000000404007981 */ /* 0x000ea4000c1e1900 */
[C---:B0-----:R-:W-:Y:S02]  /*0990*/  IMAD.WIDE R8, R11.reuse, 0x4, R8 ;  /* 0x000000040b087825 */ /* 0x041fe400078e0208 */
[----:B------:R-:W3:Y:S02]  /*09a0*/  LDG.E R10, desc[UR4][R2.64] ;  /* 0x00000004020a7981 */ /* 0x000ee4000c1e1900 */
[----:B-1----:R-:W-:-:S02]  /*09b0*/  IMAD.WIDE R6, R11, 0x4, R6 ;  /* 0x000000040b067825 */ /* 0x002fc400078e0206 */
[----:B------:R-:W3:Y:S04]  /*09c0*/  LDG.E.CONSTANT R9, desc[UR4][R8.64] ;  /* 0x0000000408097981 */ /* 0x000ee8000c1e9900 */
[----:B------:R-:W4:Y:S01]  /*09d0*/  LDG.E.CONSTANT R7, desc[UR4][R6.64] ;  /* 0x0000000406077981 */ /* 0x000f22000c1e9900 */
[-C--:B---3--:R-:W-:Y:S01]  /*09e0*/  FMUL R11, R10, R9.reuse ;  /* 0x000000090a0b7220 */ /* 0x088fe20000400000 */
[----:B--2---:R-:W-:-:S03]  /*09f0*/  FMUL R13, R0, R9 ;  /* 0x00000009000d7220 */ /* 0x004fc60000400000 */
[-C--:B----4-:R-:W-:Y:S01]  /*0a00*/  FFMA R11, R0, R7.reuse, -R11 ;  /* 0x00000007000b7223 */ /* 0x090fe2000000080b */
[----:B------:R-:W-:-:S04]  /*0a10*/  FFMA R13, R10, R7, R13 ;  /* 0x000000070a0d7223 */ /* 0x000fc8000000000d */
[----:B------:R-:W-:Y:S04]  /*0a20*/  STG.E desc[UR4][R4.64], R11 ;  /* 0x0000000b04007986 */ /* 0x000fe8000c101904 */
[----:B------:R-:W-:Y:S01]  /*0a30*/  STG.E desc[UR4][R2.64], R13 ;  /* 0x0000000d02007986 */ /* 0x000fe2000c101904 */
[----:B------:R-:W-:Y:S05]  /*0a40*/  EXIT ;  /* 0x000000000000794d */ /* 0x000fea0003800000 */
.L_x_29:
        /* <DEDUP_REMOVED lines=11> */
.L_x_65:


//--------------------- .text._ZN8pygpukit3ops2nn20bias_add_bf16_kernelEP13__nv_bfloat16PKS2_mm --------------------------
	.section	.text._ZN8pygpukit3ops2nn20bias_add_bf16_kernelEP13__nv_bfloat16PKS2_mm,"ax",@progbits
	.align	128
        .global         _ZN8pygpukit3ops2nn20bias_add_bf16_kernelEP13__nv_bfloat16PKS2_mm
        .type           _ZN8pygpukit3ops2nn20bias_add_bf16_kernelEP13__nv_bfloat16PKS2_mm,@function
        .size           _ZN8pygpukit3ops2nn20bias_add_bf16_kernelEP13__nv_bfloat16PKS2_mm,(.L_x_42 - _ZN8pygpukit3ops2nn20bias_add_bf16_kernelEP13__nv_bfloat16PKS2_mm)
        .other          _ZN8pygpukit3ops2nn20bias_add_bf16_kernelEP13__nv_bfloat16PKS2_mm,@"STO_CUDA_ENTRY STV_DEFAULT"
_ZN8pygpukit3ops2nn20bias_add_bf16_kernelEP13__nv_bfloat16PKS2_mm:
.text._ZN8pygpukit3ops2nn20bias_add_bf16_kernelEP13__nv_bfloat16PKS2_mm:
[----:B------:R-:W-:Y:S01]  /*0000*/  LDC R1, c[0x0][0x37c] ;  /* 0x0000df00ff017b82 */ /* 0x000fe20000000800 */
[----:B------:R-:W0:Y:S01]  /*0010*/  S2R R3, SR_TID.X ;  /* 0x0000000000037919 */ /* 0x000e220000002100 */
[----:B------:R-:W1:Y:S06]  /*0020*/  LDCU.128 UR8, c[0x0][0x390] ;  /* 0x00007200ff0877ac */ /* 0x000e6c0008000c00 */
[----:B------:R-:W0:Y:S08]  /*0030*/  S2UR UR7, SR_CTAID.X ;  /* 0x00000000000779c3 */ /* 0x000e300000002500 */
[----:B------:R-:W0:Y:S01]  /*0040*/  LDC R0, c[0x0][0x360] ;  /* 0x0000d800ff007b82 */ /* 0x000e220000000800 */
[----:B-1----:R-:W-:-:S02]  /*0050*/  UIMAD UR6, UR11, UR8, URZ ;  /* 0x000000080b0672a4 */ /* 0x002fc4000f8e02ff */
[----:B------:R-:W-:Y:S02]  /*0060*/  UIMAD.WIDE.U32 UR4, UR10, UR8, URZ ;  /* 0x000000080a0472a5 */ /* 0x000fe4000f8e00ff */
[----:B------:R-:W-:-:S04]  /*0070*/  UIMAD UR6, UR10, UR9, UR6 ;  /* 0x000000090a0672a4 */ /* 0x000fc8000f8e0206 */
[----:B------:R-:W-:-:S06]  /*0080*/  UIADD3 UR5, UPT, UPT, UR5, UR6, URZ ;  /* 0x0000000605057290 */ /* 0x000fcc000fffe0ff */
[----:B------:R-:W-:Y:S02]  /*0090*/  IMAD.U32 R2, RZ, RZ, UR5 ;  /* 0x00000005ff027e24 */ /* 0x000fe4000f8e00ff */
[----:B0-----:R-:W-:-:S05]  /*00a0*/  IMAD R0, R0, UR7, R3 ;  /* 0x0000000700007c24 */ /* 0x001fca000f8e0203 */
[----:B------:R-:W-:-:S04]  /*00b0*/  ISETP.LT.U32.AND P0, PT, R0, UR4, PT ;  /* 0x0000000400007c0c */ /* 0x000fc8000bf01070 */
[----:B------:R-:W-:-:S13]  /*00c0*/  ISETP.GT.U32.AND.EX P0, PT, R2, RZ, PT, P0 ;  /* 0x000000ff0200720c */ /* 0x000fda0003f04100 */
[----:B------:R-:W-:Y:S05]  /*00d0*/  @!P0 EXIT ;  /* 0x000000000000894d */ /* 0x000fea0003800000 */
[----:B------:R-:W-:Y:S01]  /*00e0*/  UISETP.NE.U32.AND UP0, UPT, UR11, URZ, UPT ;  /* 0x000000ff0b00728c */ /* 0x000fe2000bf05070 */
[----:B------:R-:W0:Y:S08]  /*00f0*/  LDCU.64 UR4, c[0x0][0x358] ;  /* 0x00006b00ff0477ac */ /* 0x000e300008000a00 */
[----:B------:R-:W-:Y:S05]  /*0100*/  BRA.U UP0, `(.L_x_30) ;  /* 0x0000000100507547 */ /* 0x000fea000b800000 */
[----:B------:R-:W1:Y:S01]  /*0110*/  I2F.U32.RP R4, UR10 ;  /* 0x0000000a00047d06 */ /* 0x000e620008209000 */
[----:B------:R-:W-:-:S07]  /*0120*/  ISETP.NE.U32.AND P1, PT, RZ, UR10, PT ;  /* 0x0000000aff007c0c */ /* 0x000fce000bf25070 */
[----:B-1----:R-:W1:Y:S02]  /*0130*/  MUFU.RCP R4, R4 ;  /* 0x0000000400047308 */ /* 0x002e640000001000 */
[----:B-1----:R-:W-:-:S06]  /*0140*/  VIADD R2, R4, 0xffffffe ;  /* 0x0ffffffe04027836 */ /* 0x002fcc0000000000 */
[----:B------:R1:W2:Y:S02]  /*0150*/  F2I.FTZ.U32.TRUNC.NTZ R3, R2 ;  /* 0x0000000200037305 */ /* 0x0002a4000021f000 */
[----:B-1----:R-:W-:Y:S01]  /*0160*/  IMAD.MOV.U32 R2, RZ, RZ, RZ ;  /* 0x000000ffff027224 */ /* 0x002fe200078e00ff */
[----:B--2---:R-:W-:-:S05]  /*0170*/  IADD3 R5, PT, PT, RZ, -R3, RZ ;  /* 0x80000003ff057210 */ /* 0x004fca0007ffe0ff */
[----:B------:R-:W-:-:S04]  /*0180*/  IMAD R5, R5, UR10, RZ ;  /* 0x0000000a05057c24 */ /* 0x000fc8000f8e02ff */
[----:B------:R-:W-:-:S06]  /*0190*/  IMAD.HI.U32 R3, R3, R5, R2 ;  /* 0x0000000503037227 */ /* 0x000fcc00078e0002 */
[----:B------:R-:W-:-:S04]  /*01a0*/  IMAD.HI.U32 R3, R3, R0, RZ ;  /* 0x0000000003037227 */ /* 0x000fc800078e00ff */
[----:B------:R-:W-:-:S04]  /*01b0*/  IMAD.MOV R3, RZ, RZ, -R3 ;  /* 0x000000ffff037224 */ /* 0x000fc800078e0a03 */
[----:B------:R-:W-:Y:S02]  /*01c0*/  IMAD R5, R3, UR10, R0 ;  /* 0x0000000a03057c24 */ /* 0x000fe4000f8e0200 */
[----:B------:R-:W-:-:S03]  /*01d0*/  HFMA2 R3, -RZ, RZ, 0, 0 ;  /* 0x00000000ff037431 */ /* 0x000fc600000001ff */
[----:B------:R-:W-:-:S13]  /*01e0*/  ISETP.GE.U32.AND P0, PT, R5, UR10, PT ;  /* 0x0000000a05007c0c */ /* 0x000fda000bf06070 */
[----:B------:R-:W-:-:S04]  /*01f0*/  @P0 IADD3 R5, PT, PT, R5, -UR10, RZ ;  /* 0x8000000a05050c10 */ /* 0x000fc8000fffe0ff */
[----:B------:R-:W-:-:S13]  /*0200*/  ISETP.GE.U32.AND P0, PT, R5, UR10, PT ;  /* 0x0000000a05007c0c */ /* 0x000fda000bf06070 */
[----:B------:R-:W-:Y:S01]  /*0210*/  @P0 VIADD R5, R5, -UR10 ;  /* 0x8000000a05050c36 */ /* 0x000fe20008000000 */
[----:B------:R-:W-:-:S05]  /*0220*/  @!P1 LOP3.LUT R5, RZ, UR10, RZ, 0x33, !PT ;  /* 0x0000000aff059c12 */ /* 0x000fca000f8e33ff */
[----:B------:R-:W-:Y:S01]  /*0230*/  IMAD.MOV.U32 R2, RZ, RZ, R5 ;  /* 0x000000ffff027224 */ /* 0x000fe200078e0005 */
[----:B------:R-:W-:Y:S06]  /*0240*/  BRA `(.L_x_31) ;  /* 0x0000000000087947 */ /* 0x000fec0003800000 */
.L_x_30:
[----:B------:R-:W-:-:S07]  /*0250*/  MOV R4, 0x270 ;  /* 0x0000027000047802 */ /* 0x000fce0000000f00 */
[----:B0-----:R-:W-:Y:S05]  /*0260*/  CALL.REL.NOINC `($__internal_0_$__cuda_sm20_rem_u64) ;  /* 0x0000000000347944 */ /* 0x001fea0003c00000 */
.L_x_31:
[----:B------:R-:W1:Y:S02]  /*0270*/  LDCU.128 UR8, c[0x0][0x380] ;  /* 0x00007000ff0877ac */ /* 0x000e640008000c00 */
[----:B-1----:R-:W-:Y:S02]  /*0280*/  LEA R6, P1, R2, UR10, 0x1 ;  /* 0x0000000a02067c11 */ /* 0x002fe4000f8208ff */
[----:B------:R-:W-:Y:S02]  /*0290*/  LEA R4, P0, R0, UR8, 0x1 ;  /* 0x0000000800047c11 */ /* 0x000fe4000f8008ff */
[----:B------:R-:W-:Y:S02]  /*02a0*/  LEA.HI.X R7, R2, UR11, R3, 0x1, P1 ;  /* 0x0000000b02077c11 */ /* 0x000fe400088f0c03 */
[----:B------:R-:W-:-:S03]  /*02b0*/  LEA.HI.X R5, R0, UR9, RZ, 0x1, P0 ;  /* 0x0000000900057c11 */ /* 0x000fc600080f0cff */
[----:B0-----:R-:W2:Y:S04]  /*02c0*/  LDG.E.U16.CONSTANT R6, desc[UR4][R6.64] ;  /* 0x0000000406067981 */ /* 0x001ea8000c1e9500 */
[----:B------:R-:W3:Y:S01]  /*02d0*/  LDG.E.U16 R0, desc[UR4][R4.64] ;  /* 0x0000000404007981 */ /* 0x000ee2000c1e1500 */
[----:B--2---:R-:W-:Y:S02]  /*02e0*/  IMAD.U32 R3, R6, 0x10000, RZ ;  /* 0x0001000006037824 */ /* 0x004fe400078e00ff */
[----:B---3--:R-:W-:-:S04]  /*02f0*/  IMAD.U32 R0, R0, 0x10000, RZ ;  /* 0x0001000000007824 */ /* 0x008fc800078e00ff */
[----:B------:R-:W-:-:S05]  /*0300*/  FADD R0, R0, R3 ;  /* 0x0000000300007221 */ /* 0x000fca0000000000 */
[----:B------:R-:W-:-:S05]  /*0310*/  F2FP.BF16.F32.PACK_AB R0, RZ, R0 ;  /* 0x00000000ff00723e */ /* 0x000fca00000010ff */
[----:B------:R-:W-:Y:S01]  /*0320*/  STG.E.U16 desc[UR4][R4.64], R0 ;  /* 0x0000000004007986 */ /* 0x000fe2000c101504 */
[----:B------:R-:W-:Y:S05]  /*0330*/  EXIT ;  /* 0x000000000000794d */ /* 0x000fea0003800000 */
        .weak           $__internal_0_$__cuda_sm20_rem_u64
        .type           $__internal_0_$__cuda_sm20_rem_u64,@function
        .size           $__internal_0_$__cuda_sm20_rem_u64,(.L_x_42 - $__internal_0_$__cuda_sm20_rem_u64)
$__internal_0_$__cuda_sm20_rem_u64:
[----:B------:R-:W0:Y:S01]  /*0340*/  LDCU.64 UR6, c[0x0][0x398] ;  /* 0x00007300ff0677ac */ /* 0x000e220008000a00 */
[----:B------:R-:W1:Y:S01]  /*0350*/  LDC.64 R2, c[0x0][0x398] ;  /* 0x0000e600ff027b82 */ /* 0x000e620000000a00 */
[----:B0-----:R-:W0:Y:S08]  /*0360*/  I2F.U64.RP R5, UR6 ;  /* 0x0000000600057d12 */ /* 0x001e300008309000 */
[----:B0-----:R-:W0:Y:S02]  /*0370*/  MUFU.RCP R5, R5 ;  /* 0x0000000500057308 */ /* 0x001e240000001000 */
[----:B0-----:R-:W-:-:S06]  /*0380*/  IADD3 R6, PT, PT, R5, 0x1ffffffe, RZ ;  /* 0x1ffffffe05067810 */ /* 0x001fcc0007ffe0ff */
[----:B------:R-:W1:Y:S02]  /*0390*/  F2I.U64.TRUNC R6, R6 ;  /* 0x0000000600067311 */ /* 0x000e64000020d800 */
[----:B-1----:R-:W-:-:S04]  /*03a0*/  IMAD.WIDE.U32 R8, R6, R2, RZ ;  /* 0x0000000206087225 */ /* 0x002fc800078e00ff */
[----:B------:R-:W-:Y:S01]  /*03b0*/  IMAD R9, R6, R3, R9 ;  /* 0x0000000306097224 */ /* 0x000fe200078e0209 */
[----:B------:R-:W-:-:S03]  /*03c0*/  IADD3 R11, P0, PT, RZ, -R8, RZ ;  /* 0x80000008ff0b7210 */ /* 0x000fc60007f1e0ff */
[----:B------:R-:W-:Y:S02]  /*03d0*/  IMAD R9, R7, R2, R9 ;  /* 0x0000000207097224 */ /* 0x000fe400078e0209 */
[----:B------:R-:W-:-:S04]  /*03e0*/  IMAD.HI.U32 R8, R6, R11, RZ ;  /* 0x0000000b06087227 */ /* 0x000fc800078e00ff */
[----:B------:R-:W-:Y:S01]  /*03f0*/  IMAD.X R13, RZ, RZ, ~R9, P0 ;  /* 0x000000ffff0d7224 */ /* 0x000fe200000e0e09 */
[----:B------:R-:W-:-:S03]  /*0400*/  MOV R9, R6 ;  /* 0x0000000600097202 */ /* 0x000fc60000000f00 */
[-C--:B------:R-:W-:Y:S02]  /*0410*/  IMAD R15, R7, R13.reuse, RZ ;  /* 0x0000000d070f7224 */ /* 0x080fe400078e02ff */
[----:B------:R-:W-:-:S04]  /*0420*/  IMAD.WIDE.U32 R8, P0, R6, R13, R8 ;  /* 0x0000000d06087225 */ /* 0x000fc80007800008 */
[----:B------:R-:W-:-:S04]  /*0430*/  IMAD.HI.U32 R5, R7, R13, RZ ;  /* 0x0000000d07057227 */ /* 0x000fc800078e00ff */
[----:B------:R-:W-:-:S04]  /*0440*/  IMAD.HI.U32 R8, P1, R7, R11, R8 ;  /* 0x0000000b07087227 */ /* 0x000fc80007820008 */
[----:B------:R-:W-:Y:S01]  /*0450*/  IMAD.X R5, R5, 0x1, R7, P0 ;  /* 0x0000000105057824 */ /* 0x000fe200000e0607 */
[----:B------:R-:W-:-:S04]  /*0460*/  IADD3 R9, P2, PT, R15, R8, RZ ;  /* 0x000000080f097210 */ /* 0x000fc80007f5e0ff */
[----:B------:R-:W-:Y:S01]  /*0470*/  IADD3.X R5, PT, PT, RZ, RZ, R5, P2, P1 ;  /* 0x000000ffff057210 */ /* 0x000fe200017e2405 */
[----:B------:R-:W-:-:S04]  /*0480*/  IMAD.WIDE.U32 R6, R9, R2, RZ ;  /* 0x0000000209067225 */ /* 0x000fc800078e00ff */
[----:B------:R-:W-:Y:S01]  /*0490*/  IMAD R7, R9, R3, R7 ;  /* 0x0000000309077224 */ /* 0x000fe200078e0207 */
[----:B------:R-:W-:-:S03]  /*04a0*/  IADD3 R11, P0, PT, RZ, -R6, RZ ;  /* 0x80000006ff0b7210 */ /* 0x000fc60007f1e0ff */
[----:B------:R-:W-:Y:S02]  /*04b0*/  IMAD R7, R5, R2, R7 ;  /* 0x0000000205077224 */ /* 0x000fe400078e0207 */
[----:B------:R-:W-:-:S03]  /*04c0*/  IMAD.HI.U32 R8, R9, R11, RZ ;  /* 0x0000000b09087227 */ /* 0x000fc600078e00ff */
[----:B------:R-:W-:Y:S01]  /*04d0*/  IADD3.X R6, PT, PT, RZ, ~R7, RZ, P0, !PT ;  /* 0x80000007ff067210 */ /* 0x000fe200007fe4ff */
[----:B------:R-:W-:-:S04]  /*04e0*/  HFMA2 R7, -RZ, RZ, 0, 0 ;  /* 0x00000000ff077431 */ /* 0x000fc800000001ff */
[----:B------:R-:W-:-:S04]  /*04f0*/  IMAD.WIDE.U32 R8, P0, R9, R6, R8 ;  /* 0x0000000609087225 */ /* 0x000fc80007800008 */
[C---:B------:R-:W-:Y:S02]  /*0500*/  IMAD R10, R5.reuse, R6, RZ ;  /* 0x00000006050a7224 */ /* 0x040fe400078e02ff */
[----:B------:R-:W-:-:S04]  /*0510*/  IMAD.HI.U32 R9, P1, R5, R11, R8 ;  /* 0x0000000b05097227 */ /* 0x000fc80007820008 */
[----:B------:R-:W-:Y:S01]  /*0520*/  IMAD.HI.U32 R8, R5, R6, RZ ;  /* 0x0000000605087227 */ /* 0x000fe200078e00ff */
[----:B------:R-:W-:-:S03]  /*0530*/  IADD3 R9, P2, PT, R10, R9, RZ ;  /* 0x000000090a097210 */ /* 0x000fc60007f5e0ff */
[----:B------:R-:W-:Y:S02]  /*0540*/  IMAD.X R5, R8, 0x1, R5, P0 ;  /* 0x0000000108057824 */ /* 0x000fe400000e0605 */
[----:B------:R-:W-:-:S03]  /*0550*/  IMAD.HI.U32 R6, R9, R0, RZ ;  /* 0x0000000009067227 */ /* 0x000fc600078e00ff */
[----:B------:R-:W-:Y:S01]  /*0560*/  IADD3.X R5, PT, PT, RZ, RZ, R5, P2, P1 ;  /* 0x000000ffff057210 */ /* 0x000fe200017e2405 */
[----:B------:R-:W-:-:S04]  /*0570*/  IMAD.WIDE.U32 R6, RZ, R9, R6 ;  /* 0x00000009ff067225 */ /* 0x000fc800078e0006 */
[----:B------:R-:W-:-:S05]  /*0580*/  IMAD.HI.U32 R5, P0, R5, R0, R6 ;  /* 0x0000000005057227 */ /* 0x000fca0007800006 */
[----:B------:R-:W-:Y:S01]  /*0590*/  IADD3 R9, P1, PT, RZ, R5, RZ ;  /* 0x00000005ff097210 */ /* 0x000fe20007f3e0ff */
[----:B------:R-:W-:-:S04]  /*05a0*/  IMAD.X R5, RZ, RZ, RZ, P0 ;  /* 0x000000ffff057224 */ /* 0x000fc800000e06ff */
[----:B------:R-:W-:Y:S01]  /*05b0*/  IMAD.WIDE.U32 R6, R9, R2, RZ ;  /* 0x0000000209067225 */ /* 0x000fe200078e00ff */
[----:B------:R-:W-:-:S03]  /*05c0*/  IADD3.X R5, PT, PT, RZ, R5, RZ, P1, !PT ;  /* 0x00000005ff057210 */ /* 0x000fc60000ffe4ff */
[----:B------:R-:W-:Y:S01]  /*05d0*/  IMAD R9, R9, R3, R7 ;  /* 0x0000000309097224 */ /* 0x000fe200078e0207 */
[----:B------:R-:W-:-:S03]  /*05e0*/  IADD3 R11, P1, PT, -R6, R0, RZ ;  /* 0x00000000060b7210 */ /* 0x000fc60007f3e1ff */
[-C--:B------:R-:W-:Y:S01]  /*05f0*/  IMAD R5, R5, R2.reuse, R9 ;  /* 0x0000000205057224 */ /* 0x080fe200078e0209 */
[----:B------:R-:W-:-:S03]  /*0600*/  ISETP.GE.U32.AND P0, PT, R11, R2, PT ;  /* 0x000000020b00720c */ /* 0x000fc60003f06070 */
[----:B------:R-:W-:Y:S01]  /*0610*/  IMAD.X R6, RZ, RZ, ~R5, P1 ;  /* 0x000000ffff067224 */ /* 0x000fe200008e0e05 */
[----:B------:R-:W-:-:S04]  /*0620*/  IADD3 R7, P1, PT, R11, -R2, RZ ;  /* 0x800000020b077210 */ /* 0x000fc80007f3e0ff */
[CC--:B------:R-:W-:Y:S02]  /*0630*/  ISETP.GE.U32.AND.EX P0, PT, R6.reuse, R3.reuse, PT, P0 ;  /* 0x000000030600720c */ /* 0x0c0fe40003f06100 */
[----:B------:R-:W-:Y:S02]  /*0640*/  IADD3.X R8, PT, PT, R6, ~R3, RZ, P1, !PT ;  /* 0x8000000306087210 */ /* 0x000fe40000ffe4ff */
[----:B------:R-:W-:Y:S02]  /*0650*/  SEL R7, R7, R11, P0 ;  /* 0x0000000b07077207 */ /* 0x000fe40000000000 */
[----:B------:R-:W-:Y:S02]  /*0660*/  SEL R8, R8, R6, P0 ;  /* 0x0000000608087207 */ /* 0x000fe40000000000 */
[CC--:B------:R-:W-:Y:S02]  /*0670*/  ISETP.GE.U32.AND P0, PT, R7.reuse, R2.reuse, PT ;  /* 0x000000020700720c */ /* 0x0c0fe40003f06070 */
[----:B------:R-:W-:-:S02]  /*0680*/  IADD3 R5, P2, PT, R7, -R2, RZ ;  /* 0x8000000207057210 */ /* 0x000fc40007f5e0ff */
[----:B------:R-:W-:Y:S02]  /*0690*/  ISETP.GE.U32.AND.EX P0, PT, R8, R3, PT, P0 ;  /* 0x000000030800720c */ /* 0x000fe40003f06100 */
[----:B------:R-:W-:Y:S01]  /*06a0*/  ISETP.NE.U32.AND P1, PT, R2, RZ, PT ;  /* 0x000000ff0200720c */ /* 0x000fe20003f25070 */
[----:B------:R-:W-:Y:S01]  /*06b0*/  IMAD.X R6, R8, 0x1, ~R3, P2 ;  /* 0x0000000108067824 */ /* 0x000fe200010e0e03 */
[----:B------:R-:W-:Y:S02]  /*06c0*/  SEL R2, R5, R7, P0 ;  /* 0x0000000705027207 */ /* 0x000fe40000000000 */
[----:B------:R-:W-:Y:S02]  /*06d0*/  MOV R5, 0x0 ;  /* 0x0000000000057802 */ /* 0x000fe40000000f00 */
[----:B------:R-:W-:Y:S02]  /*06e0*/  ISETP.NE.AND.EX P1, PT, R3, RZ, PT, P1 ;  /* 0x000000ff0300720c */ /* 0x000fe40003f25310 */
[----:B------:R-:W-:-:S02]  /*06f0*/  SEL R3, R6, R8, P0 ;  /* 0x0000000806037207 */ /* 0x000fc40000000000 */
[----:B------:R-:W-:Y:S02]  /*0700*/  SEL R2, R2, 0xffffffff, P1 ;  /* 0xffffffff02027807 */ /* 0x000fe40000800000 */
[----:B------:R-:W-:Y:S01]  /*0710*/  SEL R3, R3, 0xffffffff, P1 ;  /* 0xffffffff03037807 */ /* 0x000fe20000800000 */
[----:B------:R-:W-:Y:S06]  /*0720*/  RET.REL.NODEC R4 `(_ZN8pygpukit3ops2nn20bias_add_bf16_kernelEP13__nv_bfloat16PKS2_mm) ;  /* 0xfffffff804347950 */ /* 0x000fec0003c3ffff */
.L_x_32:
        /* <DEDUP_REMOVED lines=13> */
.L_x_42:


//--------------------- .text._ZN8pygpukit3ops2nn19bias_add_f16_kernelEP6__halfPKS2_mm --------------------------
	.section	.text._ZN8pygpukit3ops2nn19bias_add_f16_kernelEP6__halfPKS2_mm,"ax",@progbits
	.align	128
        .global         _ZN8pygpukit3ops2nn19bias_add_f16_kernelEP6__halfPKS2_mm
        .type           _ZN8pygpukit3ops2nn19bias_add_f16_kernelEP6__halfPKS2_mm,@function
        .size           _ZN8pygpukit3ops2nn19bias_add_f16_kernelEP6__halfPKS2_mm,(.L_x_43 - _ZN8pygpukit3ops2nn19bias_add_f16_kernelEP6__halfPKS2_mm)
        .other          _ZN8pygpukit3ops2nn19bias_add_f16_kernelEP6__halfPKS2_mm,@"STO_CUDA_ENTRY STV_DEFAULT"
_ZN8pygpukit3ops2nn19bias_add_f16_kernelEP6__halfPKS2_mm:
.text._ZN8pygpukit3ops2nn19bias_add_f16_kernelEP6__halfPKS2_mm:
        /* <DEDUP_REMOVED lines=29> */
[----:B------:R-:W-:-:S03]  /*01d0*/  IMAD.MOV.U32 R3, RZ, RZ, RZ ;  /* 0x000000ffff037224 */ /* 0x000fc600078e00ff */
[----:B------:R-:W-:-:S13]  /*01e0*/  ISETP.GE.U32.AND P0, PT, R5, UR10, PT ;  /* 0x0000000a05007c0c */ /* 0x000fda000bf06070 */
[----:B------:R-:W-:-:S04]  /*01f0*/  @P0 IADD3 R5, PT, PT, R5, -UR10, RZ ;  /* 0x8000000a05050c10 */ /* 0x000fc8000fffe0ff */
[----:B------:R-:W-:-:S13]  /*0200*/  ISETP.GE.U32.AND P0, PT, R5, UR10, PT ;  /* 0x0000000a05007c0c */ /* 0x000fda000bf06070 */
[----:B------:R-:W-:Y:S01]  /*0210*/  @P0 VIADD R5, R5, -UR10 ;  /* 0x8000000a05050c36 */ /* 0x000fe20008000000 */
[----:B------:R-:W-:-:S04]  /*0220*/  @!P1 LOP3.LUT R5, RZ, UR10, RZ, 0x33, !PT ;  /* 0x0000000aff059c12 */ /* 0x000fc8000f8e33ff */
[----:B------:R-:W-:Y:S01]  /*0230*/  MOV R2, R5 ;  /* 0x0000000500027202 */ /* 0x000fe20000000f00 */
[----:B------:R-:W-:Y:S06]  /*0240*/  BRA `(.L_x_34) ;  /* 0x0000000000087947 */ /* 0x000fec0003800000 */
.L_x_33:
[----:B------:R-:W-:-:S07]  /*0250*/  MOV R4, 0x270 ;  /* 0x0000027000047802 */ /* 0x000fce0000000f00 */
[----:B0-----:R-:W-:Y:S05]  /*0260*/  CALL.REL.NOINC `($__internal_1_$__cuda_sm20_rem_u64) ;  /* 0x0000000000347944 */ /* 0x001fea0003c00000 */
.L_x_34:
[----:B------:R-:W1:Y:S02]  /*0270*/  LDCU.128 UR8, c[0x0][0x380] ;  /* 0x00007000ff0877ac */ /* 0x000e640008000c00 */
[----:B-1----:R-:W-:Y:S02]  /*0280*/  LEA R6, P1, R2, UR10, 0x1 ;  /* 0x0000000a02067c11 */ /* 0x002fe4000f8208ff */
[----:B------:R-:W-:Y:S02]  /*0290*/  LEA R4, P0, R0, UR8, 0x1 ;  /* 0x0000000800047c11 */ /* 0x000fe4000f8008ff */
[----:B------:R-:W-:Y:S02]  /*02a0*/  LEA.HI.X R7, R2, UR11, R3, 0x1, P1 ;  /* 0x0000000b02077c11 */ /* 0x000fe400088f0c03 */
[----:B------:R-:W-:-:S03]  /*02b0*/  LEA.HI.X R5, R0, UR9, RZ, 0x1, P0 ;  /* 0x0000000900057c11 */ /* 0x000fc600080f0cff */
[----:B0-----:R-:W2:Y:S04]  /*02c0*/  LDG.E.U16.CONSTANT R6, desc[UR4][R6.64] ;  /* 0x0000000406067981 */ /* 0x001ea8000c1e9500 */
[----:B------:R-:W3:Y:S01]  /*02d0*/  LDG.E.U16 R0, desc[UR4][R4.64] ;  /* 0x0000000404007981 */ /* 0x000ee2000c1e1500 */
[----:B--2---:R-:W-:Y:S02]  /*02e0*/  HADD2.F32 R3, -RZ, R6.H0_H0 ;  /* 0x20000006ff037230 */ /* 0x004fe40000004100 */
[----:B---3--:R-:W-:-:S05]  /*02f0*/  HADD2.F32 R0, -RZ, R0.H0_H0 ;  /* 0x20000000ff007230 */ /* 0x008fca0000004100 */
[----:B------:R-:W-:-:S05]  /*0300*/  FADD R0, R0, R3 ;  /* 0x0000000300007221 */ /* 0x000fca0000000000 */
[----:B------:R-:W-:-:S05]  /*0310*/  F2FP.F16.F32.PACK_AB R0, RZ, R0 ;  /* 0x00000000ff00723e */ /* 0x000fca00000000ff */
[----:B------:R-:W-:Y:S01]  /*0320*/  STG.E.U16 desc[UR4][R4.64], R0 ;  /* 0x0000000004007986 */ /* 0x000fe2000c101504 */
[----:B------:R-:W-:Y:S05]  /*0330*/  EXIT ;  /* 0x000000000000794d */ /* 0x000fea0003800000 */
        .weak           $__internal_1_$__cuda_sm20_rem_u64
        .type           $__internal_1_$__cuda_sm20_rem_u64,@function
        .size           $__internal_1_$__cuda_sm20_rem_u64,(.L_x_43 - $__internal_1_$__cuda_sm20_rem_u64)
$__internal_1_$__cuda_sm20_rem_u64:
        /* <DEDUP_REMOVED lines=62> */
[----:B------:R-:W-:Y:S06]  /*0720*/  RET.REL.NODEC R4 `(_ZN8pygpukit3ops2nn19bias_add_f16_kernelEP6__halfPKS2_mm) ;  /* 0xfffffff804347950 */ /* 0x000fec0003c3ffff */
.L_x_35:
        /* <DEDUP_REMOVED lines=13> */
.L_x_43:


//--------------------- .text._ZN8pygpukit3ops2nn19bias_add_f64_kernelEPdPKdmm --------------------------
	.section	.text._ZN8pygpukit3ops2nn19bias_add_f64_kernelEPdPKdmm,"ax",@progbits
	.align	128
        .global         _ZN8pygpukit3ops2nn19bias_add_f64_kernelEPdPKdmm
        .type           _ZN8pygpukit3ops2nn19bias_add_f64_kernelEPdPKdmm,@function
        .size           _ZN8pygpukit3ops2nn19bias_add_f64_kernelEPdPKdmm,(.L_x_44 - _ZN8pygpukit3ops2nn19bias_add_f64_kernelEPdPKdmm)
        .other          _ZN8pygpukit3ops2nn19bias_add_f64_kernelEPdPKdmm,@"STO_CUDA_ENTRY STV_DEFAULT"
_ZN8pygpukit3ops2nn19bias_add_f64_kernelEPdPKdmm:
.text._ZN8pygpukit3ops2nn19bias_add_f64_kernelEPdPKdmm:
        /* <DEDUP_REMOVED lines=37> */
.L_x_36:
[----:B------:R-:W-:-:S07]  /*0250*/  MOV R4, 0x270 ;  /* 0x0000027000047802 */ /* 0x000fce0000000f00 */
[----:B0-----:R-:W-:Y:S05]  /*0260*/  CALL.REL.NOINC `($__internal_2_$__cuda_sm20_rem_u64) ;  /* 0x0000000000287944 */ /* 0x001fea0003c00000 */
.L_x_37:
[----:B------:R-:W1:Y:S02]  /*0270*/  LDCU.128 UR8, c[0x0][0x380] ;  /* 0x00007000ff0877ac */ /* 0x000e640008000c00 */
[----:B-1----:R-:W-:Y:S02]  /*0280*/  LEA R8, P0, R2, UR10, 0x3 ;  /* 0x0000000a02087c11 */ /* 0x002fe4000f8018ff */
[----:B------:R-:W-:Y:S02]  /*0290*/  LEA R4, P1, R0, UR8, 0x3 ;  /* 0x0000000800047c11 */ /* 0x000fe4000f8218ff */
[----:B------:R-:W-:Y:S02]  /*02a0*/  LEA.HI.X R9, R2, UR11, R3, 0x3, P0 ;  /* 0x0000000b02097c11 */ /* 0x000fe400080f1c03 */
[----:B------:R-:W-:-:S03]  /*02b0*/  LEA.HI.X R5, R0, UR9, RZ, 0x3, P1 ;  /* 0x0000000900057c11 */ /* 0x000fc600088f1cff */
[----:B0-----:R-:W2:Y:S04]  /*02c0*/  LDG.E.64.CONSTANT R2, desc[UR4][R8.64] ;  /* 0x0000000408027981 */ /* 0x001ea8000c1e9b00 */
[----:B------:R-:W2:Y:S02]  /*02d0*/  LDG.E.64 R6, desc[UR4][R4.64] ;  /* 0x0000000404067981 */ /* 0x000ea4000c1e1b00 */
[----:B--2---:R-:W-:-:S07]  /*02e0*/  DADD R2, R2, R6 ;  /* 0x0000000002027229 */ /* 0x004fce0000000006 */
[----:B------:R-:W-:Y:S01]  /*02f0*/  STG.E.64 desc[UR4][R4.64], R2 ;  /* 0x0000000204007986 */ /* 0x000fe2000c101b04 */
[----:B------:R-:W-:Y:S05]  /*0300*/  EXIT ;  /* 0x000000000000794d */ /* 0x000fea0003800000 */
        .weak           $__internal_2_$__cuda_sm20_rem_u64
        .type           $__internal_2_$__cuda_sm20_rem_u64,@function
        .size           $__internal_2_$__cuda_sm20_rem_u64,(.L_x_44 - $__internal_2_$__cuda_sm20_rem_u64)
$__internal_2_$__cuda_sm20_rem_u64:
[----:B------:R-:W0:Y:S01]  /*0310*/  LDCU.64 UR6, c[0x0][0x398] ;  /* 0x00007300ff0677ac */ /* 0x000e220008000a00 */
[----:B------:R-:W1:Y:S01]  /*0320*/  LDC.64 R2, c[0x0][0x398] ;  /* 0x0000e600ff027b82 */ /* 0x000e620000000a00 */
[----:B0-----:R-:W0:Y:S08]  /*0330*/  I2F.U64.RP R5, UR6 ;  /* 0x0000000600057d12 */ /* 0x001e300008309000 */
[----:B0-----:R-:W0:Y:S02]  /*0340*/  MUFU.RCP R5, R5 ;  /* 0x0000000500057308 */ /* 0x001e240000001000 */
[----:B0-----:R-:W-:-:S06]  /*0350*/  VIADD R6, R5, 0x1ffffffe ;  /* 0x1ffffffe05067836 */ /* 0x001fcc0000000000 */
        /* <DEDUP_REMOVED lines=57> */
[----:B------:R-:W-:Y:S06]  /*06f0*/  RET.REL.NODEC R4 `(_ZN8pygpukit3ops2nn19bias_add_f64_kernelEPdPKdmm) ;  /* 0xfffffff804407950 */ /* 0x000fec0003c3ffff */
.L_x_38:
        /* <DEDUP_REMOVED lines=16> */
.L_x_44:


//--------------------- .text._ZN8pygpukit3ops2nn19bias_add_f32_kernelEPfPKfmm --------------------------
	.section	.text._ZN8pygpukit3ops2nn19bias_add_f32_kernelEPfPKfmm,"ax",@progbits
	.align	128
        .global         _ZN8pygpukit3ops2nn19bias_add_f32_kernelEPfPKfmm
        .type           _ZN8pygpukit3ops2nn19bias_add_f32_kernelEPfPKfmm,@function
        .size           _ZN8pygpukit3ops2nn19bias_add_f32_kernelEPfPKfmm,(.L_x_45 - _ZN8pygpukit3ops2nn19bias_add_f32_kernelEPfPKfmm)
        .other          _ZN8pygpukit3ops2nn19bias_add_f32_kernelEPfPKfmm,@"STO_CUDA_ENTRY STV_DEFAULT"
_ZN8pygpukit3ops2nn19bias_add_f32_kernelEPfPKfmm:
.text._ZN8pygpukit3ops2nn19bias_add_f32_kernelEPfPKfmm:
        /* <DEDUP_REMOVED lines=37> */
.L_x_39:
[----:B------:R-:W-:-:S07]  /*0250*/  MOV R4, 0x270 ;  /* 0x0000027000047802 */ /* 0x000fce0000000f00 */
[----:B0-----:R-:W-:Y:S05]  /*0260*/  CALL.REL.NOINC `($__internal_3_$__cuda_sm20_rem_u64) ;  /* 0x0000000000287944 */ /* 0x001fea0003c00000 */
.L_x_40:
[----:B------:R-:W1:Y:S02]  /*0270*/  LDCU.128 UR8, c[0x0][0x380] ;  /* 0x00007000ff0877ac */ /* 0x000e640008000c00 */
[----:B-1----:R-:W-:Y:S02]  /*0280*/  LEA R6, P0, R2, UR10, 0x2 ;  /* 0x0000000a02067c11 */ /* 0x002fe4000f8010ff */
[----:B------:R-:W-:Y:S02]  /*0290*/  LEA R4, P1, R0, UR8, 0x2 ;  /* 0x0000000800047c11 */ /* 0x000fe4000f8210ff */
[----:B------:R-:W-:Y:S02]  /*02a0*/  LEA.HI.X R7, R2, UR11, R3, 0x2, P0 ;  /* 0x0000000b02077c11 */ /* 0x000fe400080f1403 */
[----:B------:R-:W-:-:S03]  /*02b0*/  LEA.HI.X R5, R0, UR9, RZ, 0x2, P1 ;  /* 0x0000000900057c11 */ /* 0x000fc600088f14ff */
[----:B0-----:R-:W2:Y:S04]  /*02c0*/  LDG.E.CONSTANT R6, desc[UR4][R6.64] ;  /* 0x0000000406067981 */ /* 0x001ea8000c1e9900 */
[----:B------:R-:W2:Y:S02]  /*02d0*/  LDG.E R3, desc[UR4][R4.64] ;  /* 0x0000000404037981 */ /* 0x000ea4000c1e1900 */
[----:B--2---:R-:W-:-:S05]  /*02e0*/  FADD R3, R6, R3 ;  /* 0x0000000306037221 */ /* 0x004fca0000000000 */
[----:B------:R-:W-:Y:S01]  /*02f0*/  STG.E desc[UR4][R4.64], R3 ;  /* 0x0000000304007986 */ /* 0x000fe2000c101904 */
[----:B------:R-:W-:Y:S05]  /*0300*/  EXIT ;  /* 0x000000000000794d */ /* 0x000fea0003800000 */
        .weak           $__internal_3_$__cuda_sm20_rem_u64
        .type           $__internal_3_$__cuda_sm20_rem_u64,@function
        .size           $__internal_3_$__cuda_sm20_rem_u64,(.L_x_45 - $__internal_3_$__cuda_sm20_rem_u64)
$__internal_3_$__cuda_sm20_rem_u64:
        /* <DEDUP_REMOVED lines=62> */
[----:B------:R-:W-:Y:S06]  /*06f0*/  RET.REL.NODEC R4 `(_ZN8pygpukit3ops2nn19bias_add_f32_kernelEPfPKfmm) ;  /* 0xfffffff804407950 */ /* 0x000fec0003c3ffff */
.L_x_41:
        /* <DEDUP_REMOVED lines=16> */
.L_x_45:


//--------------------- .nv.shared.reserved.0     --------------------------
	.section	.nv.shared.reserved.0,"aw",@nobits
	.weak		__nv_reservedSMEM_offset_0_alias
	.size		__nv_reservedSMEM_offset_0_alias, 0, 64
	.other		__nv_reservedSMEM_offset_0_alias,@"STO_CUDA_RESERVED_SHARED STV_DEFAULT"
__nv_reservedSMEM_offset_0_alias:
	.zero		0
	.zero		64


//--------------------- .nv.constant0._ZN8pygpukit3ops2nn22cast_f16_to_f32_kernelEPK6__halfPfm --------------------------
	.section	.nv.constant0._ZN8pygpukit3ops2nn22cast_f16_to_f32_kernelEPK6__halfPfm,"a",@progbits
	.sectionflags	@""
	.align	4
.nv.constant0._ZN8pygpukit3ops2nn22cast_f16_to_f32_kernelEPK6__halfPfm:
	.zero		920


//--------------------- .nv.constant0._ZN8pygpukit3ops2nn23cast_bf16_to_f32_kernelEPK13__nv_bfloat16Pfm --------------------------
	.section	.nv.constant0._ZN8pygpukit3ops2nn23cast_bf16_to_f32_kernelEPK13__nv_bfloat16Pfm,"a",@progbits
	.sectionflags	@""
	.align	4
.nv.constant0._ZN8pygpukit3ops2nn23cast_bf16_to_f32_kernelEPK13__nv_bfloat16Pfm:
	.zero		920


//--------------------- .nv.constant0._ZN8pygpukit3ops2nn22cast_f32_to_f16_kernelEPKfP6__halfm --------------------------
	.section	.nv.constant0._ZN8pygpukit3ops2nn22cast_f32_to_f16_kernelEPKfP6__halfm,"a",@progbits
	.sectionflags	@""
	.align	4
.nv.constant0._ZN8pygpukit3ops2nn22cast_f32_to_f16_kernelEPKfP6__halfm:
	.zero		920


//--------------------- .nv.constant0._ZN8pygpukit3ops2nn23cast_f32_to_bf16_kernelEPKfP13__nv_bfloat16m --------------------------
	.section	.nv.constant0._ZN8pygpukit3ops2nn23cast_f32_to_bf16_kernelEPKfP13__nv_bfloat16m,"a",@progbits
	.sectionflags	@""
	.align	4
.nv.constant0._ZN8pygpukit3ops2nn23cast_f32_to_bf16_kernelEPKfP13__nv_bfloat16m:
	.zero		920


//--------------------- .nv.constant0._ZN8pygpukit3ops2nn27split_qkv_batch_bf16_kernelEPK13__nv_bfloat16PS2_S5_S5_iiii --------------------------
	.section	.nv.constant0._ZN8pygpukit3ops2nn27split_qkv_batch_bf16_kernelEPK13__nv_bfloat16PS2_S5_S5_iiii,"a",@progbits
	.sectionflags	@""
	.align	4
.nv.constant0._ZN8pygpukit3ops2nn27split_qkv_batch_bf16_kernelEPK13__nv_bfloat16PS2_S5_S5_iiii:
	.zero		944


//--------------------- .nv.constant0._ZN8pygpukit3ops2nn26split_qkv_batch_f32_kernelEPKfPfS4_S4_iiii --------------------------
	.section	.nv.constant0._ZN8pygpukit3ops2nn26split_qkv_batch_f32_kernelEPKfPfS4_S4_iiii,"a",@progbits
	.sectionflags	@""
	.align	4
.nv.constant0._ZN8pygpukit3ops2nn26split_qkv_batch_f32_kernelEPKfPfS4_S4_iiii:
	.zero		944


//--------------------- .nv.constant0._ZN8pygpukit3ops2nn26split_qkv_batch_f16_kernelEPK6__halfPS2_S5_S5_iiii --------------------------
	.section	.nv.constant0._ZN8pygpukit3ops2nn26split_qkv_batch_f16_kernelEPK6__halfPS2_S5_S5_iiii,"a",@progbits
	.sectionflags	@""
	.align	4
.nv.constant0._ZN8pygpukit3ops2nn26split_qkv_batch_f16_kernelEPK6__halfPS2_S5_S5_iiii:
	.zero		944


//--------------------- .nv.constant0._ZN8pygpukit3ops2nn22mul_inplace_f64_kernelEPdPKdm --------------------------
	.section	.nv.constant0._ZN8pygpukit3ops2nn22mul_inplace_f64_kernelEPdPKdm,"a",@progbits
	.sectionflags	@""
	.align	4
.nv.constant0._ZN8pygpukit3ops2nn22mul_inplace_f64_kernelEPdPKdm:
	.zero		920


//--------------------- .nv.constant0._ZN8pygpukit3ops2nn22mul_inplace_f32_kernelEPfPKfm --------------------------
	.section	.nv.constant0._ZN8pygpukit3ops2nn22mul_inplace_f32_kernelEPfPKfm,"a",@progbits
	.sectionflags	@""
	.align	4
.nv.constant0._ZN8pygpukit3ops2nn22mul_inplace_f32_kernelEPfPKfm:
	.zero		920


//--------------------- .nv.constant0._ZN8pygpukit3ops2nn23mul_inplace_bf16_kernelEP13__nv_bfloat16PKS2_m --------------------------
	.section	.nv.constant0._ZN8pygpukit3ops2nn23mul_inplace_bf16_kernelEP13__nv_bfloat16PKS2_m,"a",@progbits
	.sectionflags	@""
	.align	4
.nv.constant0._ZN8pygpukit3ops2nn23mul_inplace_bf16_kernelEP13__nv_bfloat16PKS2_m:
	.zero		920


//--------------------- .nv.constant0._ZN8pygpukit3ops2nn22mul_inplace_f16_kernelEP6__halfPKS2_m --------------------------
	.section	.nv.constant0._ZN8pygpukit3ops2nn22mul_inplace_f16_kernelEP6__halfPKS2_m,"a",@progbits
	.sectionflags	@""
	.align	4
.nv.constant0._ZN8pygpukit3ops2nn22mul_inplace_f16_kernelEP6__halfPKS2_m:
	.zero		920


//--------------------- .nv.constant0._ZN8pygpukit3ops2nn22add_inplace_f64_kernelEPdPKdm --------------------------
	.section	.nv.constant0._ZN8pygpukit3ops2nn22add_inplace_f64_kernelEPdPKdm,"a",@progbits
	.sectionflags	@""
	.align	4
.nv.constant0._ZN8pygpukit3ops2nn22add_inplace_f64_kernelEPdPKdm:
	.zero		920


//--------------------- .nv.constant0._ZN8pygpukit3ops2nn22add_inplace_f32_kernelEPfPKfm --------------------------
	.section	.nv.constant0._ZN8pygpukit3ops2nn22add_inplace_f32_kernelEPfPKfm,"a",@progbits
	.sectionflags	@""
	.align	4
.nv.constant0._ZN8pygpukit3ops2nn22add_inplace_f32_kernelEPfPKfm:
	.zero		920


//--------------------- .nv.constant0._ZN8pygpukit3ops2nn23add_inplace_bf16_kernelEP13__nv_bfloat16PKS2_m --------------------------
	.section	.nv.constant0._ZN8pygpukit3ops2nn23add_inplace_bf16_kernelEP13__nv_bfloat16PKS2_m,"a",@progbits
	.sectionflags	@""
	.align	4
.nv.constant0._ZN8pygpukit3ops2nn23add_inplace_bf16_kernelEP13__nv_bfloat16PKS2_m:
	.zero		920


//--------------------- .nv.constant0._ZN8pygpukit3ops2nn22add_inplace_f16_kernelEP6__halfPKS2_m --------------------------
	.section	.nv.constant0._ZN8pygpukit3ops2nn22add_inplace_f16_kernelEP6__halfPKS2_m,"a",@progbits
	.sectionflags	@""
	.align	4
.nv.constant0._ZN8pygpukit3ops2nn22add_inplace_f16_kernelEP6__halfPKS2_m:
	.zero		920


//--------------------- .nv.constant0._ZN8pygpukit3ops2nn24rope_f16_f32table_kernelEP6__halfS3_PKfS5_iiii --------------------------
	.section	.nv.constant0._ZN8pygpukit3ops2nn24rope_f16_f32table_kernelEP6__halfS3_PKfS5_iiii,"a",@progbits
	.sectionflags	@""
	.align	4
.nv.constant0._ZN8pygpukit3ops2nn24rope_f16_f32table_kernelEP6__halfS3_PKfS5_iiii:
	.zero		944


//--------------------- .nv.constant0._ZN8pygpukit3ops2nn25rope_bf16_f32table_kernelEP13__nv_bfloat16S3_PKfS5_iiii --------------------------
	.section	.nv.constant0._ZN8pygpukit3ops2nn25rope_bf16_f32table_kernelEP13__nv_bfloat16S3_PKfS5_iiii,"a",@progbits
	.sectionflags	@""
	.align	4
.nv.constant0._ZN8pygpukit3ops2nn25rope_bf16_f32table_kernelEP13__nv_bfloat16S3_PKfS5_iiii:
	.zero		944


//--------------------- .nv.constant0._ZN8pygpukit3ops2nn16rope_bf16_kernelEP13__nv_bfloat16S3_PKS2_S5_iiii --------------------------
	.section	.nv.constant0._ZN8pygpukit3ops2nn16rope_bf16_kernelEP13__nv_bfloat16S3_PKS2_S5_iiii,"a",@progbits
	.sectionflags	@""
	.align	4
.nv.constant0._ZN8pygpukit3ops2nn16rope_bf16_kernelEP13__nv_bfloat16S3_PKS2_S5_iiii:
	.zero		944


//--------------------- .nv.constant0._ZN8pygpukit3ops2nn15rope_f16_kernelEP6__halfS3_PKS2_S5_iiii --------------------------
	.section	.nv.constant0._ZN8pygpukit3ops2nn15rope_f16_kernelEP6__halfS3_PKS2_S5_iiii,"a",@progbits
	.sectionflags	@""
	.align	4
.nv.constant0._ZN8pygpukit3ops2nn15rope_f16_kernelEP6__halfS3_PKS2_S5_iiii:
	.zero		944


//--------------------- .nv.constant0._ZN8pygpukit3ops2nn15rope_f32_kernelEPfS2_PKfS4_iiii --------------------------
	.section	.nv.constant0._ZN8pygpukit3ops2nn15rope_f32_kernelEPfS2_PKfS4_iiii,"a",@progbits
	.sectionflags	@""
	.align	4
.nv.constant0._ZN8pygpukit3ops2nn15rope_f32_kernelEPfS2_PKfS4_iiii:
	.zero		944


//--------------------- .nv.constant0._ZN8pygpukit3ops2nn20bias_add_bf16_kernelEP13__nv_bfloat16PKS2_mm --------------------------
	.section	.nv.constant0._ZN8pygpukit3ops2nn20bias_add_bf16_kernelEP13__nv_bfloat16PKS2_mm,"a",@progbits
	.sectionflags	@""
	.align	4
.nv.constant0._ZN8pygpukit3ops2nn20bias_add_bf16_kernelEP13__nv_bfloat16PKS2_mm:
	.zero		928


//--------------------- .nv.constant0._ZN8pygpukit3ops2nn19bias_add_f16_kernelEP6__halfPKS2_mm --------------------------
	.section	.nv.constant0._ZN8pygpukit3ops2nn19bias_add_f16_kernelEP6__halfPKS2_mm,"a",@progbits
	.sectionflags	@""
	.align	4
.nv.constant0._ZN8pygpukit3ops2nn19bias_add_f16_kernelEP6__halfPKS2_mm:
	.zero		928


//--------------------- .nv.constant0._ZN8pygpukit3ops2nn19bias_add_f64_kernelEPdPKdmm --------------------------
	.section	.nv.constant0._ZN8pygpukit3ops2nn19bias_add_f64_kernelEPdPKdmm,"a",@progbits
	.sectionflags	@""
	.align	4
.nv.constant0._ZN8pygpukit3ops2nn19bias_add_f64_kernelEPdPKdmm:
	.zero		928


//--------------------- .nv.constant0._ZN8pygpukit3ops2nn19bias_add_f32_kernelEPfPKfmm --------------------------
	.section	.nv.constant0._ZN8pygpukit3ops2nn19bias_add_f32_kernelEPfPKfmm,"a",@progbits
	.sectionflags	@""
	.align	4
.nv.constant0._ZN8pygpukit3ops2nn19bias_add_f32_kernelEPfPKfmm:
	.zero		928


//--------------------- SYMBOLS --------------------------

	.type		.nv.reservedSmem.offset0,@object
	.size		.nv.reservedSmem.offset0,0x4
